	.target	sm_100

	.elftype	@"ET_EXEC"


//--------------------- .note.nv.tkinfo           --------------------------
	.section	.note.nv.tkinfo,"",@"SHT_NOTE"
	.sectionflags	@"SHF_NOTE_NV_TKINFO"
	.tkinfo
        /*0018*/ 	.word	0x00000081
        /*0030*/ 	.string	""
        /*0030*/ 	.string	"ptxas"
        /*0030*/ 	.string	"Cuda compilation tools, release 12.9, V12.9.86"
        /*0030*/ 	.string	"Build cuda_12.9.r12.9/compiler.36037853_0"
        /*0030*/ 	.string	"-regUsageLevel 10 -arch sm_100f -m 64 "



//--------------------- .note.nv.cuver            --------------------------
	.section	.note.nv.cuver,"",@"SHT_NOTE"
	.sectionflags	@"SHF_NOTE_NV_CUVER"
        /*0018*/ 	.short	0x0001
        /*001a*/ 	.short	0x0064
        /*001c*/ 	.short	0x0001
        /*001e*/ 	.short	0x0000
        /*0020*/ 	.short	0x0001
        /*0022*/ 	.short	0x0000


//--------------------- .nv.info                  --------------------------
	.section	.nv.info,"",@"SHT_CUDA_INFO"
	.align	4


	//----- nvinfo : EIATTR_REGCOUNT
	.align		4
        /*0000*/ 	.byte	0x04, 0x2f
        /*0002*/ 	.short	(.L_15 - .L_14)
	.align		4
.L_14:
        /*0004*/ 	.word	index@(_ZN9deep_gemm24sm100_fp8_gemm_1d1d_implILN4cute4UMMA5MajorE0ELS3_0ELj0ELj4096ELj7168ELj128ELj128ELj128ELj64ELj128ELj128ELj128ELj5ELj128ELj128ELj1ELb0ELj144ELNS_8GemmTypeE1ELb0EN7cutlass10bfloat16_tENS_16EpilogueIdentityEEEvPijjj14CUtensorMap_stS9_S9_S9_S9_)
        /*0008*/ 	.word	0x00000034


	//----- nvinfo : EIATTR_FRAME_SIZE
	.align		4
.L_15:
        /*000c*/ 	.byte	0x04, 0x11
        /*000e*/ 	.short	(.L_17 - .L_16)
	.align		4
.L_16:
        /*0010*/ 	.word	index@($__internal_3_$__cuda_sm20_div_u16)
        /*0014*/ 	.word	0x00000000


	//----- nvinfo : EIATTR_FRAME_SIZE
	.align		4
.L_17:
        /*0018*/ 	.byte	0x04, 0x11
        /*001a*/ 	.short	(.L_19 - .L_18)
	.align		4
.L_18:
        /*001c*/ 	.word	index@($__internal_2_$__cuda_sm10x_tcgen05_guardrail_trap_unallocated_columns_being_dealloced)
        /*0020*/ 	.word	0x00000000


	//----- nvinfo : EIATTR_FRAME_SIZE
	.align		4
.L_19:
        /*0024*/ 	.byte	0x04, 0x11
        /*0026*/ 	.short	(.L_21 - .L_20)
	.align		4
.L_20:
        /*0028*/ 	.word	index@($__internal_1_$__cuda_sm10x_tcgen05_guardrail_trap_phase_invalid_during_alloc)
        /*002c*/ 	.word	0x00000000


	//----- nvinfo : EIATTR_FRAME_SIZE
	.align		4
.L_21:
        /*0030*/ 	.byte	0x04, 0x11
        /*0032*/ 	.short	(.L_23 - .L_22)
	.align		4
.L_22:
        /*0034*/ 	.word	index@($__internal_0_$__cuda_sm10x_tcgen05_guardrail_trap_col_being_dealloced_not_returned_by_alloc)
        /*0038*/ 	.word	0x00000000


	//----- nvinfo : EIATTR_FRAME_SIZE
	.align		4
.L_23:
        /*003c*/ 	.byte	0x04, 0x11
        /*003e*/ 	.short	(.L_25 - .L_24)
	.align		4
.L_24:
        /*0040*/ 	.word	index@(_ZN9deep_gemm24sm100_fp8_gemm_1d1d_implILN4cute4UMMA5MajorE0ELS3_0ELj0ELj4096ELj7168ELj128ELj128ELj128ELj64ELj128ELj128ELj128ELj5ELj128ELj128ELj1ELb0ELj144ELNS_8GemmTypeE1ELb0EN7cutlass10bfloat16_tENS_16EpilogueIdentityEEEvPijjj14CUtensorMap_stS9_S9_S9_S9_)
        /*0044*/ 	.word	0x00000000


	//----- nvinfo : EIATTR_MIN_STACK_SIZE
	.align		4
.L_25:
        /*0048*/ 	.byte	0x04, 0x12
        /*004a*/ 	.short	(.L_27 - .L_26)
	.align		4
.L_26:
        /*004c*/ 	.word	index@(_ZN9deep_gemm24sm100_fp8_gemm_1d1d_implILN4cute4UMMA5MajorE0ELS3_0ELj0ELj4096ELj7168ELj128ELj128ELj128ELj64ELj128ELj128ELj128ELj5ELj128ELj128ELj1ELb0ELj144ELNS_8GemmTypeE1ELb0EN7cutlass10bfloat16_tENS_16EpilogueIdentityEEEvPijjj14CUtensorMap_stS9_S9_S9_S9_)
        /*0050*/ 	.word	0x00000000
.L_27:


//--------------------- .nv.info._ZN9deep_gemm24sm100_fp8_gemm_1d1d_implILN4cute4UMMA5MajorE0ELS3_0ELj0ELj4096ELj7168ELj128ELj128ELj128ELj64ELj128ELj128ELj128ELj5ELj128ELj128ELj1ELb0ELj144ELNS_8GemmTypeE1ELb0EN7cutlass10bfloat16_tENS_16EpilogueIdentityEEEvPijjj14CUtensorMap_stS9_S9_S9_S9_ --------------------------
	.section	.nv.info._ZN9deep_gemm24sm100_fp8_gemm_1d1d_implILN4cute4UMMA5MajorE0ELS3_0ELj0ELj4096ELj7168ELj128ELj128ELj128ELj64ELj128ELj128ELj128ELj5ELj128ELj128ELj1ELb0ELj144ELNS_8GemmTypeE1ELb0EN7cutlass10bfloat16_tENS_16EpilogueIdentityEEEvPijjj14CUtensorMap_stS9_S9_S9_S9_,"",@"SHT_CUDA_INFO"
	.sectionflags	@""
	.align	4


	//----- nvinfo : EIATTR_CUDA_API_VERSION
	.align		4
        /*0000*/ 	.byte	0x04, 0x37
        /*0002*/ 	.short	(.L_29 - .L_28)
.L_28:
        /*0004*/ 	.word	0x00000081


	//----- nvinfo : EIATTR_KPARAM_INFO
	.align		4
.L_29:
        /*0008*/ 	.byte	0x04, 0x17
        /*000a*/ 	.short	(.L_31 - .L_30)
.L_30:
        /*000c*/ 	.word	0x00000000
        /*0010*/ 	.short	0x0008
        /*0012*/ 	.short	0x0240
        /*0014*/ 	.byte	0x00, 0xf0, 0x01, 0x02


	//----- nvinfo : EIATTR_KPARAM_INFO
	.align		4
.L_31:
        /*0018*/ 	.byte	0x04, 0x17
        /*001a*/ 	.short	(.L_33 - .L_32)
.L_32:
        /*001c*/ 	.word	0x00000000
        /*0020*/ 	.short	0x0007
        /*0022*/ 	.short	0x01c0
        /*0024*/ 	.byte	0x00, 0xf0, 0x01, 0x02


	//----- nvinfo : EIATTR_KPARAM_INFO
	.align		4
.L_33:
        /*0028*/ 	.byte	0x04, 0x17
        /*002a*/ 	.short	(.L_35 - .L_34)
.L_34:
        /*002c*/ 	.word	0x00000000
        /*0030*/ 	.short	0x0006
        /*0032*/ 	.short	0x0140
        /*0034*/ 	.byte	0x00, 0xf0, 0x01, 0x02


	//----- nvinfo : EIATTR_KPARAM_INFO
	.align		4
.L_35:
        /*0038*/ 	.byte	0x04, 0x17
        /*003a*/ 	.short	(.L_37 - .L_36)
.L_36:
        /*003c*/ 	.word	0x00000000
        /*0040*/ 	.short	0x0005
        /*0042*/ 	.short	0x00c0
        /*0044*/ 	.byte	0x00, 0xf0, 0x01, 0x02


	//----- nvinfo : EIATTR_KPARAM_INFO
	.align		4
.L_37:
        /*0048*/ 	.byte	0x04, 0x17
        /*004a*/ 	.short	(.L_39 - .L_38)
.L_38:
        /*004c*/ 	.word	0x00000000
        /*0050*/ 	.short	0x0004
        /*0052*/ 	.short	0x0040
        /*0054*/ 	.byte	0x00, 0xf0, 0x01, 0x02


	//----- nvinfo : EIATTR_KPARAM_INFO
	.align		4
.L_39:
        /*0058*/ 	.byte	0x04, 0x17
        /*005a*/ 	.short	(.L_41 - .L_40)
.L_40:
        /*005c*/ 	.word	0x00000000
        /*0060*/ 	.short	0x0003
        /*0062*/ 	.short	0x0010
        /*0064*/ 	.byte	0x00, 0xf0, 0x11, 0x00


	//----- nvinfo : EIATTR_KPARAM_INFO
	.align		4
.L_41:
        /*0068*/ 	.byte	0x04, 0x17
        /*006a*/ 	.short	(.L_43 - .L_42)
.L_42:
        /*006c*/ 	.word	0x00000000
        /*0070*/ 	.short	0x0002
        /*0072*/ 	.short	0x000c
        /*0074*/ 	.byte	0x00, 0xf0, 0x11, 0x00


	//----- nvinfo : EIATTR_KPARAM_INFO
	.align		4
.L_43:
        /*0078*/ 	.byte	0x04, 0x17
        /*007a*/ 	.short	(.L_45 - .L_44)
.L_44:
        /*007c*/ 	.word	0x00000000
        /*0080*/ 	.short	0x0001
        /*0082*/ 	.short	0x0008
        /*0084*/ 	.byte	0x00, 0xf0, 0x11, 0x00


	//----- nvinfo : EIATTR_KPARAM_INFO
	.align		4
.L_45:
        /*0088*/ 	.byte	0x04, 0x17
        /*008a*/ 	.short	(.L_47 - .L_46)
.L_46:
        /*008c*/ 	.word	0x00000000
        /*0090*/ 	.short	0x0000
        /*0092*/ 	.short	0x0000
        /*0094*/ 	.byte	0x00, 0xf5, 0x21, 0x00


	//----- nvinfo : EIATTR_AT_ENTRY_FRAGMENTS
	.align		4
.L_47:
        /*0098*/ 	.byte	0x04, 0x4f
        /*009a*/ 	.short	(.L_49 - .L_48)


	//   ....[0]....
.L_48:
        /*009c*/ 	.word	0x00000004


	//----- nvinfo : EIATTR_RESERVED_SMEM_USED
	.align		4
.L_49:
        /*00a0*/ 	.byte	0x01, 0x41
	.zero		2


	//----- nvinfo : EIATTR_SPARSE_MMA_MASK
	.align		4
        /*00a4*/ 	.byte	0x03, 0x50
        /*00a6*/ 	.short	0x0000


	//----- nvinfo : EIATTR_TCGEN05_1CTA_USED
	.align		4
        /*00a8*/ 	.byte	0x01, 0x51
	.zero		2


	//----- nvinfo : EIATTR_MAXREG_COUNT
	.align		4
        /*00ac*/ 	.byte	0x03, 0x1b
        /*00ae*/ 	.short	0x00ff


	//----- nvinfo : EIATTR_NUM_BARRIERS
	.align		4
        /*00b0*/ 	.byte	0x02, 0x4c
        /*00b2*/ 	.byte	0x09
	.zero		1


	//----- nvinfo : EIATTR_INT_WARP_WIDE_INSTR_OFFSETS
	.align		4
        /*00b4*/ 	.byte	0x04, 0x31
        /*00b6*/ 	.short	(.L_51 - .L_50)


	//   ....[0]....
.L_50:
        /*00b8*/ 	.word	0x00003520


	//   ....[1]....
        /*00bc*/ 	.word	0x00003540


	//----- nvinfo : EIATTR_COOP_GROUP_MASK_REGIDS
	.align		4
.L_51:
        /*00c0*/ 	.byte	0x04, 0x29
        /*00c2*/ 	.short	(.L_53 - .L_52)


	//   ....[0]....
.L_52:
        /*00c4*/ 	.word	0xffffffff


	//   ....[1]....
        /*00c8*/ 	.word	0xffffffff


	//   ....[2]....
        /*00cc*/ 	.word	0xffffffff


	//   ....[3]....
        /*00d0*/ 	.word	0xffffffff


	//   ....[4]....
        /*00d4*/ 	.word	0xffffffff


	//   ....[5]....
        /*00d8*/ 	.word	0xffffffff


	//   ....[6]....
        /*00dc*/ 	.word	0xffffffff


	//   ....[7]....
        /*00e0*/ 	.word	0xffffffff


	//   ....[8]....
        /*00e4*/ 	.word	0xffffffff


	//   ....[9]....
        /*00e8*/ 	.word	0xffffffff


	//   ....[10]....
        /*00ec*/ 	.word	0xffffffff


	//   ....[11]....
        /*00f0*/ 	.word	0xffffffff


	//   ....[12]....
        /*00f4*/ 	.word	0xffffffff


	//----- nvinfo : EIATTR_COOP_GROUP_INSTR_OFFSETS
	.align		4
.L_53:
        /*00f8*/ 	.byte	0x04, 0x28
        /*00fa*/ 	.short	(.L_55 - .L_54)


	//   ....[0]....
.L_54:
        /*00fc*/ 	.word	0x00000030


	//   ....[1]....
        /*0100*/ 	.word	0x000004a0


	//   ....[2]....
        /*0104*/ 	.word	0x00000760


	//   ....[3]....
        /*0108*/ 	.word	0x00000bf0


	//   ....[4]....
        /*010c*/ 	.word	0x00000c80


	//   ....[5]....
        /*0110*/ 	.word	0x00001230


	//   ....[6]....
        /*0114*/ 	.word	0x00001250


	//   ....[7]....
        /*0118*/ 	.word	0x00001270


	//   ....[8]....
        /*011c*/ 	.word	0x000014c0


	//   ....[9]....
        /*0120*/ 	.word	0x000014f0


	//   ....[10]....
        /*0124*/ 	.word	0x00001530


	//   ....[11]....
        /*0128*/ 	.word	0x00003440


	//   ....[12]....
        /*012c*/ 	.word	0x00003600


	//----- nvinfo : EIATTR_VRC_CTA_INIT_COUNT
	.align		4
.L_55:
        /*0130*/ 	.byte	0x02, 0x4a
        /*0132*/ 	.byte	0x80
	.zero		1


	//----- nvinfo : EIATTR_MBARRIER_INSTR_OFFSETS
	.align		4
        /*0134*/ 	.byte	0x04, 0x39
        /*0136*/ 	.short	(.L_57 - .L_56)


	//   ....[0]....
.L_56:
        /*0138*/ 	.word	0x00000330
        /*013c*/ 	.word	0x000000ff
        /*0140*/ 	.word	0x00031400
        /*0144*/ 	.short	0x0100
        /*0146*/ 	.byte	0x05
	.zero		1


	//   ....[1]....
        /*0148*/ 	.word	0x00000340
        /*014c*/ 	.word	0x000000ff
        /*0150*/ 	.word	0x00031428
        /*0154*/ 	.short	0x0100
        /*0156*/ 	.byte	0x05
	.zero		1


	//   ....[2]....
        /*0158*/ 	.word	0x00000350
        /*015c*/ 	.word	0x000000ff
        /*0160*/ 	.word	0x00031450
        /*0164*/ 	.short	0x0100
        /*0166*/ 	.byte	0x05
	.zero		1


	//   ....[3]....
        /*0168*/ 	.word	0x00000360
        /*016c*/ 	.word	0x000000ff
        /*0170*/ 	.word	0x00031408
        /*0174*/ 	.short	0x0100
        /*0176*/ 	.byte	0x05
	.zero		1


	//   ....[4]....
        /*0178*/ 	.word	0x00000370
        /*017c*/ 	.word	0x000000ff
        /*0180*/ 	.word	0x00031430
        /*0184*/ 	.short	0x0100
        /*0186*/ 	.byte	0x05
	.zero		1


	//   ....[5]....
        /*0188*/ 	.word	0x00000380
        /*018c*/ 	.word	0x000000ff
        /*0190*/ 	.word	0x00031458
        /*0194*/ 	.short	0x0100
        /*0196*/ 	.byte	0x05
	.zero		1


	//   ....[6]....
        /*0198*/ 	.word	0x00000390
        /*019c*/ 	.word	0x000000ff
        /*01a0*/ 	.word	0x00031410
        /*01a4*/ 	.short	0x0100
        /*01a6*/ 	.byte	0x05
	.zero		1


	//   ....[7]....
        /*01a8*/ 	.word	0x000003a0
        /*01ac*/ 	.word	0x000000ff
        /*01b0*/ 	.word	0x00031438
        /*01b4*/ 	.short	0x0100
        /*01b6*/ 	.byte	0x05
	.zero		1


	//   ....[8]....
        /*01b8*/ 	.word	0x000003b0
        /*01bc*/ 	.word	0x000000ff
        /*01c0*/ 	.word	0x00031460
        /*01c4*/ 	.short	0x0100
        /*01c6*/ 	.byte	0x05
	.zero		1


	//   ....[9]....
        /*01c8*/ 	.word	0x000003c0
        /*01cc*/ 	.word	0x000000ff
        /*01d0*/ 	.word	0x00031418
        /*01d4*/ 	.short	0x0100
        /*01d6*/ 	.byte	0x05
	.zero		1


	//   ....[10]....
        /*01d8*/ 	.word	0x000003d0
        /*01dc*/ 	.word	0x000000ff
        /*01e0*/ 	.word	0x00031440
        /*01e4*/ 	.short	0x0100
        /*01e6*/ 	.byte	0x05
	.zero		1


	//   ....[11]....
        /*01e8*/ 	.word	0x000003e0
        /*01ec*/ 	.word	0x000000ff
        /*01f0*/ 	.word	0x00031468
        /*01f4*/ 	.short	0x0100
        /*01f6*/ 	.byte	0x05
	.zero		1


	//   ....[12]....
        /*01f8*/ 	.word	0x000003f0
        /*01fc*/ 	.word	0x000000ff
        /*0200*/ 	.word	0x00031420
        /*0204*/ 	.short	0x0100
        /*0206*/ 	.byte	0x05
	.zero		1


	//   ....[13]....
        /*0208*/ 	.word	0x00000400
        /*020c*/ 	.word	0x000000ff
        /*0210*/ 	.word	0x00031448
        /*0214*/ 	.short	0x0100
        /*0216*/ 	.byte	0x05
	.zero		1


	//   ....[14]....
        /*0218*/ 	.word	0x00000410
        /*021c*/ 	.word	0x000000ff
        /*0220*/ 	.word	0x00031470
        /*0224*/ 	.short	0x0100
        /*0226*/ 	.byte	0x05
	.zero		1


	//   ....[15]....
        /*0228*/ 	.word	0x00000420
        /*022c*/ 	.word	0x000000ff
        /*0230*/ 	.word	0x00031478
        /*0234*/ 	.short	0x0100
        /*0236*/ 	.byte	0x05
	.zero		1


	//   ....[16]....
        /*0238*/ 	.word	0x00000430
        /*023c*/ 	.word	0x000000ff
        /*0240*/ 	.word	0x00031488
        /*0244*/ 	.short	0x0100
        /*0246*/ 	.byte	0x05
	.zero		1


	//   ....[17]....
        /*0248*/ 	.word	0x00000440
        /*024c*/ 	.word	0x000000ff
        /*0250*/ 	.word	0x00031480
        /*0254*/ 	.short	0x0100
        /*0256*/ 	.byte	0x05
	.zero		1


	//   ....[18]....
        /*0258*/ 	.word	0x00000450
        /*025c*/ 	.word	0x000000ff
        /*0260*/ 	.word	0x00031490
        /*0264*/ 	.short	0x0100
        /*0266*/ 	.byte	0x05
	.zero		1


	//   ....[19]....
        /*0268*/ 	.word	0x00000a70
        /*026c*/ 	.word	0x00000006
        /*0270*/ 	.word	0x00031400
        /*0274*/ 	.short	0x010a
        /*0276*/ 	.byte	0xff
	.zero		1


	//   ....[20]....
        /*0278*/ 	.word	0x00000cf0
        /*027c*/ 	.word	0x00000004
        /*0280*/ 	.word	0x00000000
        /*0284*/ 	.short	0x0101
        /*0286*/ 	.byte	0xff
	.zero		1


	//   ....[21]....
        /*0288*/ 	.word	0x00000d00
        /*028c*/ 	.word	0x00000002
        /*0290*/ 	.word	0x00031400
        /*0294*/ 	.short	0x010a
        /*0296*/ 	.byte	0xff
	.zero		1


	//   ....[22]....
        /*0298*/ 	.word	0x00000da0
        /*029c*/ 	.word	0x00000002
        /*02a0*/ 	.word	0x00000000
        /*02a4*/ 	.short	0x0101
        /*02a6*/ 	.byte	0xff
	.zero		1


	//   ....[23]....
        /*02a8*/ 	.word	0x000010a0
        /*02ac*/ 	.word	0x00000000
        /*02b0*/ 	.word	0x00031488
        /*02b4*/ 	.short	0x010a
        /*02b6*/ 	.byte	0x08
	.zero		1


	//   ....[24]....
        /*02b8*/ 	.word	0x00001120
        /*02bc*/ 	.word	0x000000ff
        /*02c0*/ 	.word	0x00031450
        /*02c4*/ 	.short	0x010a
        /*02c6*/ 	.byte	0x0a
	.zero		1


	//   ....[25]....
        /*02c8*/ 	.word	0x00001490
        /*02cc*/ 	.word	0x000000ff
        /*02d0*/ 	.word	0x00031450
        /*02d4*/ 	.short	0x010a
        /*02d6*/ 	.byte	0x0d
	.zero		1


	//   ....[26]....
        /*02d8*/ 	.word	0x00001a90
        /*02dc*/ 	.word	0x00000013
        /*02e0*/ 	.word	0x00000028
        /*02e4*/ 	.short	0x010a
        /*02e6*/ 	.byte	0xff
	.zero		1


	//   ....[27]....
        /*02e8*/ 	.word	0x00001ed0
        /*02ec*/ 	.word	0x0000000d
        /*02f0*/ 	.word	0x00000028
        /*02f4*/ 	.short	0x010a
        /*02f6*/ 	.byte	0xff
	.zero		1


	//   ....[28]....
        /*02f8*/ 	.word	0x000020c0
        /*02fc*/ 	.word	0x00000003
        /*0300*/ 	.word	0x00000028
        /*0304*/ 	.short	0x010a
        /*0306*/ 	.byte	0xff
	.zero		1


	//   ....[29]....
        /*0308*/ 	.word	0x00002270
        /*030c*/ 	.word	0x00000013
        /*0310*/ 	.word	0x00000028
        /*0314*/ 	.short	0x010a
        /*0316*/ 	.byte	0xff
	.zero		1


	//   ....[30]....
        /*0318*/ 	.word	0x00002880
        /*031c*/ 	.word	0x00000002
        /*0320*/ 	.word	0x00031478
        /*0324*/ 	.short	0x010a
        /*0326*/ 	.byte	0xff
	.zero		1


	//   ....[31]....
        /*0328*/ 	.word	0x000032b0
        /*032c*/ 	.word	0x00000002
        /*0330*/ 	.word	0x00000000
        /*0334*/ 	.short	0x0101
        /*0336*/ 	.byte	0xff
	.zero		1


	//   ....[32]....
        /*0338*/ 	.word	0x00003630
        /*033c*/ 	.word	0x00000006
        /*0340*/ 	.word	0x00031400
        /*0344*/ 	.short	0x010a
        /*0346*/ 	.byte	0xff
	.zero		1


	//   ....[33]....
        /*0348*/ 	.word	0x00003690
        /*034c*/ 	.word	0x00000002
        /*0350*/ 	.word	0x00031400
        /*0354*/ 	.short	0x010a
        /*0356*/ 	.byte	0xff
	.zero		1


	//   ....[34]....
        /*0358*/ 	.word	0x00003710
        /*035c*/ 	.word	0x00000000
        /*0360*/ 	.word	0x00031488
        /*0364*/ 	.short	0x010a
        /*0366*/ 	.byte	0xff
	.zero		1


	//   ....[35]....
        /*0368*/ 	.word	0x00003780
        /*036c*/ 	.word	0x00000002
        /*0370*/ 	.word	0x00031450
        /*0374*/ 	.short	0x010a
        /*0376*/ 	.byte	0xff
	.zero		1


	//   ....[36]....
        /*0378*/ 	.word	0x000037f0
        /*037c*/ 	.word	0x00000002
        /*0380*/ 	.word	0x00031450
        /*0384*/ 	.short	0x010a
        /*0386*/ 	.byte	0xff
	.zero		1


	//   ....[37]....
        /*0388*/ 	.word	0x00003850
        /*038c*/ 	.word	0x00000013
        /*0390*/ 	.word	0x00000028
        /*0394*/ 	.short	0x010a
        /*0396*/ 	.byte	0xff
	.zero		1


	//   ....[38]....
        /*0398*/ 	.word	0x000038b0
        /*039c*/ 	.word	0x0000000d
        /*03a0*/ 	.word	0x00000028
        /*03a4*/ 	.short	0x010a
        /*03a6*/ 	.byte	0xff
	.zero		1


	//   ....[39]....
        /*03a8*/ 	.word	0x00003910
        /*03ac*/ 	.word	0x00000003
        /*03b0*/ 	.word	0x00000028
        /*03b4*/ 	.short	0x010a
        /*03b6*/ 	.byte	0xff
	.zero		1


	//   ....[40]....
        /*03b8*/ 	.word	0x00003970
        /*03bc*/ 	.word	0x00000013
        /*03c0*/ 	.word	0x00000028
        /*03c4*/ 	.short	0x010a
        /*03c6*/ 	.byte	0xff
	.zero		1


	//   ....[41]....
        /*03c8*/ 	.word	0x000039d0
        /*03cc*/ 	.word	0x00000002
        /*03d0*/ 	.word	0x00031478
        /*03d4*/ 	.short	0x010a
        /*03d6*/ 	.byte	0xff
	.zero		1


	//----- nvinfo : EIATTR_NUM_MBARRIERS
	.align		4
.L_57:
        /*03d8*/ 	.byte	0x03, 0x38
        /*03da*/ 	.short	0x0013


	//----- nvinfo : EIATTR_EXIT_INSTR_OFFSETS
	.align		4
        /*03dc*/ 	.byte	0x04, 0x1c
        /*03de*/ 	.short	(.L_59 - .L_58)


	//   ....[0]....
.L_58:
        /*03e0*/ 	.word	0x00000860


	//   ....[1]....
        /*03e4*/ 	.word	0x00000df0


	//   ....[2]....
        /*03e8*/ 	.word	0x00000ed0


	//   ....[3]....
        /*03ec*/ 	.word	0x000017b0


	//   ....[4]....
        /*03f0*/ 	.word	0x00001820


	//   ....[5]....
        /*03f4*/ 	.word	0x00002470


	//   ....[6]....
        /*03f8*/ 	.word	0x000024d0


	//   ....[7]....
        /*03fc*/ 	.word	0x00003420


	//   ....[8]....
        /*0400*/ 	.word	0x00003610


	//----- nvinfo : EIATTR_MAX_THREADS
	.align		4
.L_59:
        /*0404*/ 	.byte	0x04, 0x05
        /*0406*/ 	.short	(.L_61 - .L_60)
.L_60:
        /*0408*/ 	.word	0x00000100
        /*040c*/ 	.word	0x00000001
        /*0410*/ 	.word	0x00000001


	//----- nvinfo : EIATTR_CRS_STACK_SIZE
	.align		4
.L_61:
        /*0414*/ 	.byte	0x04, 0x1e
        /*0416*/ 	.short	(.L_63 - .L_62)
.L_62:
        /*0418*/ 	.word	0x00000000


	//----- nvinfo : EIATTR_CBANK_PARAM_SIZE
	.align		4
.L_63:
        /*041c*/ 	.byte	0x03, 0x19
        /*041e*/ 	.short	0x02c0


	//----- nvinfo : EIATTR_PARAM_CBANK
	.align		4
        /*0420*/ 	.byte	0x04, 0x0a
        /*0422*/ 	.short	(.L_65 - .L_64)
	.align		4
.L_64:
        /*0424*/ 	.word	index@(.nv.constant0._ZN9deep_gemm24sm100_fp8_gemm_1d1d_implILN4cute4UMMA5MajorE0ELS3_0ELj0ELj4096ELj7168ELj128ELj128ELj128ELj64ELj128ELj128ELj128ELj5ELj128ELj128ELj1ELb0ELj144ELNS_8GemmTypeE1ELb0EN7cutlass10bfloat16_tENS_16EpilogueIdentityEEEvPijjj14CUtensorMap_stS9_S9_S9_S9_)
        /*0428*/ 	.short	0x0380
        /*042a*/ 	.short	0x02c0


	//----- nvinfo : EIATTR_SW_WAR
	.align		4
.L_65:
        /*042c*/ 	.byte	0x04, 0x36
        /*042e*/ 	.short	(.L_67 - .L_66)
.L_66:
        /*0430*/ 	.word	0x00000008
.L_67:


//--------------------- .nv.compat                --------------------------
	.section	.nv.compat,"",@"SHT_CUDA_COMPAT_INFO"
	.align	4
        /*0000*/ 	.byte	0x02, 0x02, 0x02, 0x00, 0x02, 0x05, 0x05, 0x00, 0x02, 0x03, 0x01, 0x00, 0x02, 0x06, 0x01, 0x00


//--------------------- .nv.callgraph             --------------------------
	.section	.nv.callgraph,"",@"SHT_CUDA_CALLGRAPH"
	.align	4
	.sectionentsize	8
	.align		4
        /*0000*/ 	.word	0x00000000
	.align		4
        /*0004*/ 	.word	0xffffffff
	.align		4
        /*0008*/ 	.word	0x00000000
	.align		4
        /*000c*/ 	.word	0xfffffffe
	.align		4
        /*0010*/ 	.word	0x00000000
	.align		4
        /*0014*/ 	.word	0xfffffffd
	.align		4
        /*0018*/ 	.word	0x00000000
	.align		4
        /*001c*/ 	.word	0xfffffffc


//--------------------- .nv.constant4             --------------------------
	.section	.nv.constant4,"a",@progbits
	.align	8
	.align		8
.nv.constant4:
        /*0000*/ 	.dword	_ZN47_INTERNAL_7c00e772_9_kernel_cu_251ac0ad_28914744cuda3std3__45__cpo5beginE
	.align		8
        /*0008*/ 	.dword	_ZN47_INTERNAL_7c00e772_9_kernel_cu_251ac0ad_28914744cuda3std3__45__cpo3endE
	.align		8
        /*0010*/ 	.dword	_ZN47_INTERNAL_7c00e772_9_kernel_cu_251ac0ad_28914744cuda3std3__45__cpo6cbeginE
	.align		8
        /*0018*/ 	.dword	_ZN47_INTERNAL_7c00e772_9_kernel_cu_251ac0ad_28914744cuda3std3__45__cpo4cendE
	.align		8
        /*0020*/ 	.dword	_ZN47_INTERNAL_7c00e772_9_kernel_cu_251ac0ad_28914744cuda3std3__449_GLOBAL__N__7c00e772_9_kernel_cu_251ac0ad_28914746ignoreE
	.align		8
        /*0028*/ 	.dword	_ZN47_INTERNAL_7c00e772_9_kernel_cu_251ac0ad_28914744cuda3std3__419piecewise_constructE
	.align		8
        /*0030*/ 	.dword	_ZN47_INTERNAL_7c00e772_9_kernel_cu_251ac0ad_28914744cuda3std3__48in_placeE
	.align		8
        /*0038*/ 	.dword	_ZN47_INTERNAL_7c00e772_9_kernel_cu_251ac0ad_28914744cuda3std6ranges3__45__cpo4swapE
	.align		8
        /*0040*/ 	.dword	_ZN47_INTERNAL_7c00e772_9_kernel_cu_251ac0ad_28914744cuda3std6ranges3__45__cpo9iter_moveE
	.align		8
        /*0048*/ 	.dword	_ZN47_INTERNAL_7c00e772_9_kernel_cu_251ac0ad_28914744cute7productE
	.align		8
        /*0050*/ 	.dword	_ZN47_INTERNAL_7c00e772_9_kernel_cu_251ac0ad_28914744cute1_E


//--------------------- .text._ZN9deep_gemm24sm100_fp8_gemm_1d1d_implILN4cute4UMMA5MajorE0ELS3_0ELj0ELj4096ELj7168ELj128ELj128ELj128ELj64ELj128ELj128ELj128ELj5ELj128ELj128ELj1ELb0ELj144ELNS_8GemmTypeE1ELb0EN7cutlass10bfloat16_tENS_16EpilogueIdentityEEEvPijjj14CUtensorMap_stS9_S9_S9_S9_ --------------------------
	.section	.text._ZN9deep_gemm24sm100_fp8_gemm_1d1d_implILN4cute4UMMA5MajorE0ELS3_0ELj0ELj4096ELj7168ELj128ELj128ELj128ELj64ELj128ELj128ELj128ELj5ELj128ELj128ELj1ELb0ELj144ELNS_8GemmTypeE1ELb0EN7cutlass10bfloat16_tENS_16EpilogueIdentityEEEvPijjj14CUtensorMap_stS9_S9_S9_S9_,"ax",@progbits
	.align	128
        .global         _ZN9deep_gemm24sm100_fp8_gemm_1d1d_implILN4cute4UMMA5MajorE0ELS3_0ELj0ELj4096ELj7168ELj128ELj128ELj128ELj64ELj128ELj128ELj128ELj5ELj128ELj128ELj1ELb0ELj144ELNS_8GemmTypeE1ELb0EN7cutlass10bfloat16_tENS_16EpilogueIdentityEEEvPijjj14CUtensorMap_stS9_S9_S9_S9_
        .type           _ZN9deep_gemm24sm100_fp8_gemm_1d1d_implILN4cute4UMMA5MajorE0ELS3_0ELj0ELj4096ELj7168ELj128ELj128ELj128ELj64ELj128ELj128ELj128ELj5ELj128ELj128ELj1ELb0ELj144ELNS_8GemmTypeE1ELb0EN7cutlass10bfloat16_tENS_16EpilogueIdentityEEEvPijjj14CUtensorMap_stS9_S9_S9_S9_,@function
        .size           _ZN9deep_gemm24sm100_fp8_gemm_1d1d_implILN4cute4UMMA5MajorE0ELS3_0ELj0ELj4096ELj7168ELj128ELj128ELj128ELj64ELj128ELj128ELj128ELj5ELj128ELj128ELj1ELb0ELj144ELNS_8GemmTypeE1ELb0EN7cutlass10bfloat16_tENS_16EpilogueIdentityEEEvPijjj14CUtensorMap_stS9_S9_S9_S9_,(.L_x_69 - _ZN9deep_gemm24sm100_fp8_gemm_1d1d_implILN4cute4UMMA5MajorE0ELS3_0ELj0ELj4096ELj7168ELj128ELj128ELj128ELj64ELj128ELj128ELj128ELj5ELj128ELj128ELj1ELb0ELj144ELNS_8GemmTypeE1ELb0EN7cutlass10bfloat16_tENS_16EpilogueIdentityEEEvPijjj14CUtensorMap_stS9_S9_S9_S9_)
        .other          _ZN9deep_gemm24sm100_fp8_gemm_1d1d_implILN4cute4UMMA5MajorE0ELS3_0ELj0ELj4096ELj7168ELj128ELj128ELj128ELj64ELj128ELj128ELj128ELj5ELj128ELj128ELj1ELb0ELj144ELNS_8GemmTypeE1ELb0EN7cutlass10bfloat16_tENS_16EpilogueIdentityEEEvPijjj14CUtensorMap_stS9_S9_S9_S9_,@"STO_CUDA_ENTRY STV_DEFAULT"
_ZN9deep_gemm24sm100_fp8_gemm_1d1d_implILN4cute4UMMA5MajorE0ELS3_0ELj0ELj4096ELj7168ELj128ELj128ELj128ELj64ELj128ELj128ELj128ELj5ELj128ELj128ELj1ELb0ELj144ELNS_8GemmTypeE1ELb0EN7cutlass10bfloat16_tENS_16EpilogueIdentityEEEvPijjj14CUtensorMap_stS9_S9_S9_S9_:
.text._ZN9deep_gemm24sm100_fp8_gemm_1d1d_implILN4cute4UMMA5MajorE0ELS3_0ELj0ELj4096ELj7168ELj128ELj128ELj128ELj64ELj128ELj128ELj128ELj5ELj128ELj128ELj1ELb0ELj144ELNS_8GemmTypeE1ELb0EN7cutlass10bfloat16_tENS_16EpilogueIdentityEEEvPijjj14CUtensorMap_stS9_S9_S9_S9_:
[----:B------:R-:W1:Y:S01]  /*0000*/  LDC R1, c[0x0][0x37c] ;  /* 0x0000df00ff017b82 */ /* 0x000e620000000800 */
[----:B------:R-:W2:Y:S02]  /*0010*/  S2R R0, SR_TID.X ;  /* 0x0000000000007919 */ /* 0x000ea40000002100 */
[----:B--2---:R-:W-:-:S05]  /*0020*/  SHF.R.U32.HI R0, RZ, 0x5, R0 ;  /* 0x00000005ff007819 */ /* 0x004fca0000011600 */
[----:B------:R-:W2:Y:S02]  /*0030*/  SHFL.IDX PT, R3, R0, RZ, 0x1f ;  /* 0x00001fff00037589 */ /* 0x000ea400000e0000 */
[----:B--2---:R-:W-:-:S13]  /*0040*/  ISETP.NE.AND P0, PT, R3, 0x2, PT ;  /* 0x000000020300780c */ /* 0x004fda0003f05270 */
[----:B-1----:R-:W-:Y:S05]  /*0050*/  @!P0 BRA `(.L_x_0) ;  /* 0x00000004000c8947 */ /* 0x002fea0003800000 */
[----:B------:R-:W-:-:S13]  /*0060*/  ISETP.NE.AND P0, PT, R3, 0x1, PT ;  /* 0x000000010300780c */ /* 0x000fda0003f05270 */
[----:B------:R-:W-:Y:S05]  /*0070*/  @!P0 BRA `(.L_x_1) ;  /* 0x0000000000608947 */ /* 0x000fea0003800000 */
[----:B------:R-:W-:-:S13]  /*0080*/  ISETP.NE.AND P0, PT, R3, RZ, PT ;  /* 0x000000ff0300720c */ /* 0x000fda0003f05270 */
[----:B------:R-:W-:Y:S05]  /*0090*/  @P0 BRA `(.L_x_2) ;  /* 0x0000000400b40947 */ /* 0x000fea0003800000 */
[----:B------:R-:W-:Y:S01]  /*00a0*/  ELECT P0, URZ, PT ;  /* 0x0000000000ff782f */ /* 0x000fe20003800000 */
[----:B------:R-:W-:-:S12]  /*00b0*/  BSSY.RECONVERGENT B0, `(.L_x_3) ;  /* 0x0000013000007945 */ /* 0x000fd80003800200 */
[----:B------:R-:W-:Y:S05]  /*00c0*/  @!P0 BRA `(.L_x_4) ;  /* 0x0000000000448947 */ /* 0x000fea0003800000 */
[----:B------:R-:W1:Y:S02]  /*00d0*/  LDCU.64 UR4, c[0x0][0x348] ;  /* 0x00006900ff0477ac */ /* 0x000e640008000a00 */
[----:B-1----:R-:W-:Y:S02]  /*00e0*/  UIADD3 UR12, UP4, UPT, UR4, 0x40, URZ ;  /* 0x00000040040c7890 */ /* 0x002fe4000ff9e0ff */
[----:B------:R-:W-:Y:S02]  /*00f0*/  UIADD3 UR10, UP3, UPT, UR4, 0xc0, URZ ;  /* 0x000000c0040a7890 */ /* 0x000fe4000ff7e0ff */
[----:B------:R-:W-:Y:S02]  /*0100*/  UIADD3 UR8, UP2, UPT, UR4, 0x140, URZ ;  /* 0x0000014004087890 */ /* 0x000fe4000ff5e0ff */
[----:B------:R-:W-:Y:S02]  /*0110*/  UIADD3 UR6, UP1, UPT, UR4, 0x1c0, URZ ;  /* 0x000001c004067890 */ /* 0x000fe4000ff3e0ff */
[----:B------:R-:W-:-:S02]  /*0120*/  UIADD3 UR4, UP0, UPT, UR4, 0x240, URZ ;  /* 0x0000024004047890 */ /* 0x000fc4000ff1e0ff */
[----:B------:R-:W-:Y:S02]  /*0130*/  UIADD3.X UR13, UPT, UPT, URZ, UR5, URZ, UP4, !UPT ;  /* 0x00000005ff0d7290 */ /* 0x000fe4000a7fe4ff */
[----:B------:R-:W-:Y:S02]  /*0140*/  UIADD3.X UR11, UPT, UPT, URZ, UR5, URZ, UP3, !UPT ;  /* 0x00000005ff0b7290 */ /* 0x000fe40009ffe4ff */
[----:B------:R-:W-:Y:S02]  /*0150*/  UIADD3.X UR9, UPT, UPT, URZ, UR5, URZ, UP2, !UPT ;  /* 0x00000005ff097290 */ /* 0x000fe400097fe4ff */
[----:B------:R-:W-:Y:S02]  /*0160*/  UIADD3.X UR7, UPT, UPT, URZ, UR5, URZ, UP1, !UPT ;  /* 0x00000005ff077290 */ /* 0x000fe40008ffe4ff */
[----:B------:R-:W-:Y:S01]  /*0170*/  UIADD3.X UR5, UPT, UPT, URZ, UR5, URZ, UP0, !UPT ;  /* 0x00000005ff057290 */ /* 0x000fe200087fe4ff */
[----:B------:R1:W-:Y:S02]  /*0180*/  UTMACCTL.PF [UR12] ;  /* 0x000000000c0079b9 */ /* 0x0003e40008040000 */
[----:B------:R1:W-:Y:S02]  /*0190*/  UTMACCTL.PF [UR10] ;  /* 0x000000000a0079b9 */ /* 0x0003e40008040000 */
[----:B------:R1:W-:Y:S02]  /*01a0*/  UTMACCTL.PF [UR8] ;  /* 0x00000000080079b9 */ /* 0x0003e40008040000 */
[----:B------:R1:W-:Y:S02]  /*01b0*/  UTMACCTL.PF [UR6] ;  /* 0x00000000060079b9 */ /* 0x0003e40008040000 */
[----:B------:R1:W-:Y:S02]  /*01c0*/  UTMACCTL.PF [UR4] ;  /* 0x00000000040079b9 */ /* 0x0003e40008040000 */
[----:B-1----:R-:W-:Y:S01]  /*01d0*/  NOP ;  /* 0x0000000000007918 */ /* 0x002fe20000000000 */
.L_x_4:
[----:B------:R-:W-:Y:S05]  /*01e0*/  BSYNC.RECONVERGENT B0 ;  /* 0x0000000000007941 */ /* 0x000fea0003800200 */
.L_x_3:
[----:B------:R-:W-:Y:S05]  /*01f0*/  BRA `(.L_x_2) ;  /* 0x00000004005c7947 */ /* 0x000fea0003800000 */
.L_x_1:
[----:B------:R-:W-:Y:S01]  /*0200*/  ELECT P0, URZ, PT ;  /* 0x0000000000ff782f */ /* 0x000fe20003800000 */
[----:B------:R-:W-:-:S12]  /*0210*/  BSSY.RECONVERGENT B0, `(.L_x_5) ;  /* 0x0000026000007945 */ /* 0x000fd80003800200 */
[----:B------:R-:W-:Y:S05]  /*0220*/  @!P0 BRA `(.L_x_6) ;  /* 0x0000000000908947 */ /* 0x000fea0003800000 */
[----:B------:R-:W1:Y:S01]  /*0230*/  S2UR UR5, SR_CgaCtaId ;  /* 0x00000000000579c3 */ /* 0x000e620000008800 */
[----:B------:R-:W-:Y:S01]  /*0240*/  UMOV UR7, 0x400 ;  /* 0x0000040000077882 */ /* 0x000fe20000000000 */
[----:B------:R-:W-:Y:S01]  /*0250*/  UMOV UR6, 0x1 ;  /* 0x0000000100067882 */ /* 0x000fe20000000000 */
[----:B------:R-:W-:Y:S02]  /*0260*/  UMOV UR4, 0x20 ;  /* 0x0000002000047882 */ /* 0x000fe40000000000 */
[----:B------:R-:W-:-:S04]  /*0270*/  UIADD3 UR8, UPT, UPT, -UR4, 0x100000, URZ ;  /* 0x0010000004087890 */ /* 0x000fc8000fffe1ff */
[----:B------:R-:W-:Y:S02]  /*0280*/  USHF.L.U32 UR9, UR8, 0xb, URZ ;  /* 0x0000000b08097899 */ /* 0x000fe400080006ff */
[----:B------:R-:W-:Y:S01]  /*0290*/  USHF.L.U32 UR8, UR8, 0x1, URZ ;  /* 0x0000000108087899 */ /* 0x000fe200080006ff */
[----:B------:R-:W-:Y:S02]  /*02a0*/  UMOV UR4, 0x80 ;  /* 0x0000008000047882 */ /* 0x000fe40000000000 */
[----:B------:R-:W-:-:S04]  /*02b0*/  UIADD3 UR10, UPT, UPT, -UR4, 0x100000, URZ ;  /* 0x00100000040a7890 */ /* 0x000fc8000fffe1ff */
[----:B------:R-:W-:Y:S02]  /*02c0*/  USHF.L.U32 UR11, UR10, 0xb, URZ ;  /* 0x0000000b0a0b7899 */ /* 0x000fe400080006ff */
[----:B------:R-:W-:Y:S02]  /*02d0*/  USHF.L.U32 UR10, UR10, 0x1, URZ ;  /* 0x000000010a0a7899 */ /* 0x000fe400080006ff */
[----:B-1----:R-:W-:Y:S02]  /*02e0*/  ULEA UR5, UR5, UR7, 0x18 ;  /* 0x0000000705057291 */ /* 0x002fe4000f8ec0ff */
[----:B------:R-:W-:-:S04]  /*02f0*/  UIADD3 UR6, UPT, UPT, -UR6, 0x100000, URZ ;  /* 0x0010000006067890 */ /* 0x000fc8000fffe1ff */
[----:B------:R-:W-:Y:S02]  /*0300*/  USHF.L.U32 UR7, UR6, 0xb, URZ ;  /* 0x0000000b06077899 */ /* 0x000fe400080006ff */
[----:B------:R-:W-:Y:S01]  /*0310*/  USHF.L.U32 UR6, UR6, 0x1, URZ ;  /* 0x0000000106067899 */ /* 0x000fe200080006ff */
[----:B------:R-:W1:Y:S11]  /*0320*/  FENCE.VIEW.ASYNC.S ;  /* 0x00000000000073c6 */ /* 0x000e760000000000 */
[----:B-1----:R1:W2:Y:S01]  /*0330*/  SYNCS.EXCH.64 URZ, [UR5+0x31400], UR6 ;  /* 0x0314000605ff75b2 */ /* 0x0022a20008000100 */
[----:B------:R1:W3:Y:S01]  /*0340*/  SYNCS.EXCH.64 URZ, [UR5+0x31428], UR6 ;  /* 0x0314280605ff75b2 */ /* 0x0002e20008000100 */
[----:B------:R1:W4:Y:S01]  /*0350*/  SYNCS.EXCH.64 URZ, [UR5+0x31450], UR8 ;  /* 0x0314500805ff75b2 */ /* 0x0003220008000100 */
[----:B------:R1:W1:Y:S01]  /*0360*/  SYNCS.EXCH.64 URZ, [UR5+0x31408], UR6 ;  /* 0x0314080605ff75b2 */ /* 0x0002620008000100 */
        /* <DEDUP_REMOVED lines=15> */
[----:B------:R-:W-:Y:S01]  /*0460*/  NOP ;  /* 0x0000000000007918 */ /* 0x000fe20000000000 */
.L_x_6:
[----:B-1----:R-:W-:Y:S05]  /*0470*/  BSYNC.RECONVERGENT B0 ;  /* 0x0000000000007941 */ /* 0x002fea0003800200 */
.L_x_5:
[----:B------:R-:W-:Y:S05]  /*0480*/  BRA `(.L_x_2) ;  /* 0x0000000000b87947 */ /* 0x000fea0003800000 */
.L_x_0:
[----:B------:R-:W1:Y:S01]  /*0490*/  S2UR UR6, SR_CgaCtaId ;  /* 0x00000000000679c3 */ /* 0x000e620000008800 */
[----:B------:R-:W-:Y:S01]  /*04a0*/  NOP ;  /* 0x0000000000007918 */ /* 0x000fe20000000000 */
[----:B------:R-:W-:Y:S01]  /*04b0*/  UMOV UR4, 0x40 ;  /* 0x0000004000047882 */ /* 0x000fe20000000000 */
[----:B------:R-:W-:Y:S01]  /*04c0*/  UMOV UR5, 0x400 ;  /* 0x0000040000057882 */ /* 0x000fe20000000000 */
[----:B-1----:R-:W-:Y:S02]  /*04d0*/  ULEA UR4, UR6, UR4, 0x18 ;  /* 0x0000000406047291 */ /* 0x002fe4000f8ec0ff */
[----:B------:R-:W-:-:S07]  /*04e0*/  ULEA UR5, UR6, UR5, 0x18 ;  /* 0x0000000506057291 */ /* 0x000fce000f8ec0ff */
[----:B------:R-:W1:Y:S02]  /*04f0*/  LDS.U8 R0, [UR4] ;  /* 0x00000004ff007984 */ /* 0x000e640008000000 */
[----:B-1----:R-:W-:-:S13]  /*0500*/  ISETP.NE.AND P0, PT, R0, RZ, PT ;  /* 0x000000ff0000720c */ /* 0x002fda0003f05270 */
[----:B------:R-:W-:Y:S05]  /*0510*/  @P0 BRA `(.L_x_7) ;  /* 0x00000000007c0947 */ /* 0x000fea0003800000 */
[----:B------:R-:W-:-:S13]  /*0520*/  ELECT P0, URZ, PT ;  /* 0x0000000000ff782f */ /* 0x000fda0003800000 */
[----:B------:R-:W-:Y:S05]  /*0530*/  @!P0 BRA `(.L_x_8) ;  /* 0x0000000000848947 */ /* 0x000fea0003800000 */
[----:B------:R-:W-:Y:S01]  /*0540*/  UMOV UR4, 0x10 ;  /* 0x0000001000047882 */ /* 0x000fe20000000000 */
[----:B------:R-:W-:-:S04]  /*0550*/  IMAD.MOV.U32 R2, RZ, RZ, 0xffff ;  /* 0x0000ffffff027424 */ /* 0x000fc800078e00ff */
[----:B------:R-:W-:Y:S04]  /*0560*/  DEPBAR.LE SB1, 0x36 ;  /* 0x00009d800000791a */ /* 0x000fe80000000000 */
[----:B------:R-:W1:Y:S02]  /*0570*/  UTCATOMSWS.FIND_AND_SET.ALIGN UP0, UR4, UR4 ;  /* 0x00000004000475e3 */ /* 0x000e640008000800 */
[----:B-1----:R-:W-:Y:S01]  /*0580*/  PLOP3.LUT P0, PT, PT, PT, UP0, 0x80, 0x8 ;  /* 0x000000000008781c */ /* 0x002fe20003f0f008 */
[----:B------:R-:W-:-:S03]  /*0590*/  IMAD.U32 R7, RZ, RZ, UR4 ;  /* 0x00000004ff077e24 */ /* 0x000fc6000f8e00ff */
[----:B------:R-:W-:-:S04]  /*05a0*/  SEL R0, RZ, 0xffffffff, !P0 ;  /* 0xffffffffff007807 */ /* 0x000fc80004000000 */
[----:B------:R-:W-:Y:S01]  /*05b0*/  ISETP.NE.AND P0, PT, R0, RZ, PT ;  /* 0x000000ff0000720c */ /* 0x000fe20003f05270 */
[----:B------:R-:W-:-:S12]  /*05c0*/  IMAD.MOV.U32 R0, RZ, RZ, 0x1 ;  /* 0x00000001ff007424 */ /* 0x000fd800078e00ff */
[----:B------:R-:W-:Y:S05]  /*05d0*/  @P0 BRA `(.L_x_9) ;  /* 0x0000000000240947 */ /* 0x000fea0003800000 */
.L_x_10:
[----:B------:R-:W-:Y:S05]  /*05e0*/  NANOSLEEP 0x64 ;  /* 0x000000640000795d */ /* 0x000fea0003800000 */
[----:B------:R-:W-:-:S05]  /*05f0*/  UMOV UR4, 0x10 ;  /* 0x0000001000047882 */ /* 0x000fca0000000000 */
[----:B------:R-:W-:Y:S04]  /*0600*/  DEPBAR.LE SB1, 0x36 ;  /* 0x00009d800000791a */ /* 0x000fe80000000000 */
[----:B------:R-:W1:Y:S02]  /*0610*/  UTCATOMSWS.FIND_AND_SET.ALIGN UP0, UR4, UR4 ;  /* 0x00000004000475e3 */ /* 0x000e640008000800 */
[----:B-1----:R-:W-:Y:S01]  /*0620*/  PLOP3.LUT P0, PT, PT, PT, UP0, 0x80, 0x8 ;  /* 0x000000000008781c */ /* 0x002fe20003f0f008 */
[----:B------:R-:W-:-:S03]  /*0630*/  IMAD.U32 R7, RZ, RZ, UR4 ;  /* 0x00000004ff077e24 */ /* 0x000fc6000f8e00ff */
[----:B------:R-:W-:-:S04]  /*0640*/  SEL R4, RZ, 0xffffffff, !P0 ;  /* 0xffffffffff047807 */ /* 0x000fc80004000000 */
[----:B------:R-:W-:-:S13]  /*0650*/  ISETP.NE.AND P0, PT, R4, RZ, PT ;  /* 0x000000ff0400720c */ /* 0x000fda0003f05270 */
[----:B------:R-:W-:Y:S05]  /*0660*/  @!P0 BRA `(.L_x_10) ;  /* 0xfffffffc00dc8947 */ /* 0x000fea000383ffff */
.L_x_9:
[C---:B------:R-:W-:Y:S01]  /*0670*/  VIADD R5, R7.reuse, 0x10 ;  /* 0x0000001007057836 */ /* 0x040fe20000000000 */
[----:B------:R-:W-:Y:S01]  /*0680*/  UMOV UR4, 0x50 ;  /* 0x0000005000047882 */ /* 0x000fe20000000000 */
[----:B------:R-:W-:Y:S01]  /*0690*/  SHF.L.U32 R2, R2, R7, RZ ;  /* 0x0000000702027219 */ /* 0x000fe200000006ff */
[----:B------:R-:W-:Y:S01]  /*06a0*/  ULEA UR4, UR6, UR4, 0x18 ;  /* 0x0000000406047291 */ /* 0x000fe2000f8ec0ff */
[----:B------:R-:W-:Y:S01]  /*06b0*/  IMAD.SHL.U32 R7, R7, 0x20, RZ ;  /* 0x0000002007077824 */ /* 0x000fe200078e00ff */
[----:B------:R-:W-:-:S04]  /*06c0*/  SHF.L.U32 R5, R0, R5, RZ ;  /* 0x0000000500057219 */ /* 0x000fc800000006ff */
[----:B------:R-:W-:-:S05]  /*06d0*/  LOP3.LUT R2, R5, R2, RZ, 0xfc, !PT ;  /* 0x0000000205027212 */ /* 0x000fca00078efcff */
[----:B------:R1:W-:Y:S04]  /*06e0*/  ATOMS.OR RZ, [UR4], R2 ;  /* 0x00000002ffff798c */ /* 0x0003e8000b000004 */
[----:B------:R1:W-:Y:S01]  /*06f0*/  STS [UR5+0x31498], R7 ;  /* 0x03149807ff007988 */ /* 0x0003e20008000805 */
[----:B------:R-:W-:Y:S05]  /*0700*/  BRA `(.L_x_8) ;  /* 0x0000000000107947 */ /* 0x000fea0003800000 */
.L_x_7:
[----:B------:R-:W-:Y:S02]  /*0710*/  MOV R0, 0xffffffff ;  /* 0xffffffff00007802 */ /* 0x000fe40000000f00 */
[----:B------:R-:W-:-:S03]  /*0720*/  MOV R4, 0x750 ;  /* 0x0000075000047802 */ /* 0x000fc60000000f00 */
[----:B------:R1:W-:Y:S04]  /*0730*/  STS [UR5+0x31498], R0 ;  /* 0x03149800ff007988 */ /* 0x0003e80008000805 */
[----:B-1----:R-:W-:Y:S05]  /*0740*/  CALL.REL.NOINC `($__internal_1_$__cuda_sm10x_tcgen05_guardrail_trap_phase_invalid_during_alloc) ;  /* 0x0000003000c07944 */ /* 0x002fea0003c00000 */
.L_x_8:
[----:B------:R-:W-:Y:S05]  /*0750*/  WARPSYNC.ALL ;  /* 0x0000000000007948 */ /* 0x000fea0003800000 */
[----:B------:R-:W-:Y:S01]  /*0760*/  NOP ;  /* 0x0000000000007918 */ /* 0x000fe20000000000 */
.L_x_2:
[----:B------:R-:W5:Y:S01]  /*0770*/  LDC R0, c[0x0][0x388] ;  /* 0x0000e200ff007b82 */ /* 0x000f620000000800 */
[----:B-1----:R-:W1:Y:S07]  /*0780*/  S2R R2, SR_LANEID ;  /* 0x0000000000027919 */ /* 0x002e6e0000000000 */
[----:B--234-:R-:W-:Y:S01]  /*0790*/  BAR.SYNC.DEFER_BLOCKING 0x0 ;  /* 0x0000000000007b1d */ /* 0x01cfe20000010000 */
[----:B------:R-:W-:Y:S01]  /*07a0*/  ISETP.NE.AND P0, PT, R3, RZ, PT ;  /* 0x000000ff0300720c */ /* 0x000fe20003f05270 */
[----:B-----5:R-:W-:-:S05]  /*07b0*/  VIADD R0, R0, 0x7f ;  /* 0x0000007f00007836 */ /* 0x020fca0000000000 */
[----:B------:R-:W-:-:S05]  /*07c0*/  SHF.R.U32.HI R20, RZ, 0x7, R0 ;  /* 0x00000007ff147819 */ /* 0x000fca0000011600 */
[----:B------:R-:W-:Y:S02]  /*07d0*/  IMAD.SHL.U32 R22, R20, 0x20, RZ ;  /* 0x0000002014167824 */ /* 0x000fe400078e00ff */
[----:B-1----:R-:W-:Y:S05]  /*07e0*/  @!P0 BRA `(.L_x_11) ;  /* 0x0000000c00fc8947 */ /* 0x002fea0003800000 */
[----:B------:R-:W-:Y:S01]  /*07f0*/  ISETP.NE.AND P0, PT, R3, 0x1, PT ;  /* 0x000000010300780c */ /* 0x000fe20003f05270 */
[----:B------:R-:W1:-:S12]  /*0800*/  S2UR UR5, SR_CgaCtaId ;  /* 0x00000000000579c3 */ /* 0x000e580000008800 */
[----:B------:R-:W-:Y:S05]  /*0810*/  @!P0 BRA `(.L_x_12) ;  /* 0x0000000400808947 */ /* 0x000fea0003800000 */
[----:B------:R-:W-:-:S13]  /*0820*/  ISETP.NE.AND P0, PT, R3, 0x2, PT ;  /* 0x000000020300780c */ /* 0x000fda0003f05270 */
[----:B------:R-:W-:Y:S05]  /*0830*/  @P0 BRA `(.L_x_13) ;  /* 0x0000001c001c0947 */ /* 0x000fea0003800000 */
[----:B------:R-:W2:Y:S02]  /*0840*/  S2UR UR4, SR_CTAID.X ;  /* 0x00000000000479c3 */ /* 0x000ea40000002500 */
[----:B--2---:R-:W-:-:S13]  /*0850*/  ISETP.LE.U32.AND P0, PT, R22, UR4, PT ;  /* 0x0000000416007c0c */ /* 0x004fda000bf03070 */
[----:B-1----:R-:W-:Y:S05]  /*0860*/  @P0 EXIT ;  /* 0x000000000000094d */ /* 0x002fea0003800000 */
[----:B------:R-:W-:Y:S01]  /*0870*/  SHF.R.U32.HI R3, RZ, 0x3, R2 ;  /* 0x00000003ff037819 */ /* 0x000fe20000011602 */
[----:B------:R-:W-:Y:S01]  /*0880*/  ULOP3.LUT UR4, URZ, UR4, URZ, 0x33, !UPT ;  /* 0x00000004ff047292 */ /* 0x000fe2000f8e33ff */
[----:B------:R-:W-:Y:S01]  /*0890*/  HFMA2 R9, -RZ, RZ, 0, 0 ;  /* 0x00000000ff097431 */ /* 0x000fe200000001ff */
[----:B------:R-:W-:Y:S01]  /*08a0*/  UMOV UR5, URZ ;  /* 0x000000ff00057c82 */ /* 0x000fe20008000000 */
[C---:B------:R-:W-:Y:S01]  /*08b0*/  LOP3.LUT R21, R3.reuse, 0x1, RZ, 0x3c, !PT ;  /* 0x0000000103157812 */ /* 0x040fe200078e3cff */
[C---:B------:R-:W-:Y:S01]  /*08c0*/  IMAD.SHL.U32 R23, R3.reuse, 0x20, RZ ;  /* 0x0000002003177824 */ /* 0x040fe200078e00ff */
[C---:B------:R-:W-:Y:S01]  /*08d0*/  LOP3.LUT R5, R3.reuse, 0x2, RZ, 0x3c, !PT ;  /* 0x0000000203057812 */ /* 0x040fe200078e3cff */
[----:B------:R-:W-:Y:S01]  /*08e0*/  VIADD R27, R22, UR4 ;  /* 0x00000004161b7c36 */ /* 0x000fe20008000000 */
[----:B------:R-:W-:Y:S01]  /*08f0*/  LOP3.LUT R19, R3, 0x3, RZ, 0x3c, !PT ;  /* 0x0000000303137812 */ /* 0x000fe200078e3cff */
[----:B------:R-:W-:Y:S01]  /*0900*/  IMAD R22, R2, 0x4, R3 ;  /* 0x0000000402167824 */ /* 0x000fe200078e0203 */
[----:B------:R-:W-:Y:S01]  /*0910*/  LOP3.LUT R25, R23, 0x20, RZ, 0x3c, !PT ;  /* 0x0000002017197812 */ /* 0x000fe200078e3cff */
[----:B------:R-:W-:Y:S01]  /*0920*/  IMAD.HI.U32 R27, R27, 0x38e38e39, RZ ;  /* 0x38e38e391b1b7827 */ /* 0x000fe200078e00ff */
[----:B------:R-:W-:-:S02]  /*0930*/  LOP3.LUT R3, R23, 0x40, RZ, 0x3c, !PT ;  /* 0x0000004017037812 */ /* 0x000fc400078e3cff */
[CC--:B------:R-:W-:Y:S01]  /*0940*/  IADD3 R26, PT, PT, R23.reuse, R2.reuse, RZ ;  /* 0x00000002171a7210 */ /* 0x0c0fe20007ffe0ff */
[C---:B------:R-:W-:Y:S01]  /*0950*/  IMAD R21, R2.reuse, 0x4, R21 ;  /* 0x0000000402157824 */ /* 0x040fe200078e0215 */
[----:B------:R-:W-:Y:S01]  /*0960*/  LOP3.LUT R23, R23, 0x60, RZ, 0x3c, !PT ;  /* 0x0000006017177812 */ /* 0x000fe200078e3cff */
[C---:B------:R-:W-:Y:S01]  /*0970*/  IMAD R20, R2.reuse, 0x4, R5 ;  /* 0x0000000402147824 */ /* 0x040fe200078e0205 */
[----:B------:R-:W-:Y:S01]  /*0980*/  LEA R19, R2, R19, 0x2 ;  /* 0x0000001302137211 */ /* 0x000fe200078e10ff */
[--C-:B------:R-:W-:Y:S01]  /*0990*/  IMAD.IADD R25, R25, 0x1, R2.reuse ;  /* 0x0000000119197824 */ /* 0x100fe200078e0202 */
[----:B------:R-:W-:Y:S01]  /*09a0*/  IADD3 R23, PT, PT, R23, R2, RZ ;  /* 0x0000000217177210 */ /* 0x000fe20007ffe0ff */
[----:B------:R-:W-:Y:S01]  /*09b0*/  IMAD.IADD R24, R3, 0x1, R2 ;  /* 0x0000000103187824 */ /* 0x000fe200078e0202 */
[----:B------:R-:W-:Y:S01]  /*09c0*/  SHF.R.U32.HI R27, RZ, 0x5, R27 ;  /* 0x00000005ff1b7819 */ /* 0x000fe2000001161b */
[----:B------:R-:W-:-:S07]  /*09d0*/  IMAD.MOV.U32 R2, RZ, RZ, RZ ;  /* 0x000000ffff027224 */ /* 0x000fce00078e00ff */
.L_x_18:
[----:B------:R-:W1:Y:S01]  /*09e0*/  S2R R0, SR_CgaCtaId ;  /* 0x0000000000007919 */ /* 0x000e620000008800 */
[----:B------:R-:W-:Y:S01]  /*09f0*/  MOV R3, 0x400 ;  /* 0x0000040000037802 */ /* 0x000fe20000000f00 */
[----:B------:R-:W-:-:S03]  /*0a00*/  UMOV UR4, URZ ;  /* 0x000000ff00047c82 */ /* 0x000fc60008000000 */
[----:B-1----:R-:W-:-:S07]  /*0a10*/  LEA R0, R0, R3, 0x18 ;  /* 0x0000000300007211 */ /* 0x002fce00078ec0ff */
.L_x_17:
[C---:B------:R-:W-:Y:S01]  /*0a20*/  IMAD R6, R9.reuse, 0x8, R0 ;  /* 0x0000000809067824 */ /* 0x040fe200078e0200 */
[C---:B------:R-:W-:Y:S01]  /*0a30*/  ISETP.NE.AND P0, PT, R9.reuse, 0x4, PT ;  /* 0x000000040900780c */ /* 0x040fe20003f05270 */
[----:B------:R-:W-:Y:S01]  /*0a40*/  IMAD.U32 R11, R2, -0x80000000, RZ ;  /* 0x80000000020b7824 */ /* 0x000fe200078e00ff */
[----:B------:R-:W-:Y:S01]  /*0a50*/  ULOP3.LUT UP0, URZ, UR4, 0x2, URZ, 0xc0, !UPT ;  /* 0x0000000204ff7892 */ /* 0x000fe2000f80c0ff */
[----:B------:R-:W-:Y:S02]  /*0a60*/  VIADD R5, R9, 0x1 ;  /* 0x0000000109057836 */ /* 0x000fe40000000000 */
[----:B------:R-:W1:Y:S01]  /*0a70*/  SYNCS.PHASECHK.TRANS64.TRYWAIT P1, [R6+URZ+0x31400], R11 ;  /* 0x0314000b060075a7 */ /* 0x000e6200080211ff */
[----:B------:R-:W-:Y:S02]  /*0a80*/  VIADD R4, R6, 0x31450 ;  /* 0x0003145006047836 */ /* 0x000fe40000000000 */
[----:B------:R-:W-:-:S03]  /*0a90*/  SEL R5, R5, RZ, P0 ;  /* 0x000000ff05057207 */ /* 0x000fc60000000000 */
[----:B------:R-:W-:Y:S02]  /*0aa0*/  PRMT R4, RZ, 0x654, R4 ;  /* 0x00000654ff047816 */ /* 0x000fe40000000004 */
[----:B------:R-:W-:-:S04]  /*0ab0*/  ISETP.NE.AND P0, PT, R5, RZ, PT ;  /* 0x000000ff0500720c */ /* 0x000fc80003f05270 */
[----:B------:R-:W-:-:S04]  /*0ac0*/  SEL R3, RZ, 0x1, P0 ;  /* 0x00000001ff037807 */ /* 0x000fc80000000000 */
[----:B------:R-:W-:Y:S01]  /*0ad0*/  LOP3.LUT R3, R2, R3, RZ, 0x3c, !PT ;  /* 0x0000000302037212 */ /* 0x000fe200078e3cff */
[----:B------:R-:W-:-:S04]  /*0ae0*/  IMAD R2, R5, 0x8, R0 ;  /* 0x0000000805027824 */ /* 0x000fc800078e0200 */
[----:B------:R-:W-:Y:S01]  /*0af0*/  IMAD.U32 R7, R3, -0x80000000, RZ ;  /* 0x8000000003077824 */ /* 0x000fe200078e00ff */
[----:B-1----:R-:W-:Y:S06]  /*0b00*/  @!P1 BRA `(.L_x_14) ;  /* 0x0000002800c49947 */ /* 0x002fec0003800000 */
.L_x_46:
[----:B------:R-:W-:Y:S05]  /*0b10*/  BRA.U UP0, `(.L_x_15) ;  /* 0x0000000100747547 */ /* 0x000fea000b800000 */
[----:B-1----:R-:W-:-:S04]  /*0b20*/  LEA R6, R9, R0, 0x9 ;  /* 0x0000000009067211 */ /* 0x002fc800078e48ff */
[-C--:B------:R-:W-:Y:S01]  /*0b30*/  LEA R18, R26, R6.reuse, 0x2 ;  /* 0x000000061a127211 */ /* 0x080fe200078e10ff */
[--C-:B------:R-:W-:Y:S01]  /*0b40*/  IMAD R15, R25, 0x4, R6.reuse ;  /* 0x00000004190f7824 */ /* 0x100fe200078e0206 */
[-C--:B------:R-:W-:Y:S01]  /*0b50*/  LEA R14, R24, R6.reuse, 0x2 ;  /* 0x00000006180e7211 */ /* 0x080fe200078e10ff */
[--C-:B------:R-:W-:Y:S01]  /*0b60*/  IMAD R12, R23, 0x4, R6.reuse ;  /* 0x00000004170c7824 */ /* 0x100fe200078e0206 */
[-C--:B------:R-:W-:Y:S01]  /*0b70*/  LEA R10, R22, R6.reuse, 0x2 ;  /* 0x00000006160a7211 */ /* 0x080fe200078e10ff */
[----:B------:R-:W1:Y:S01]  /*0b80*/  LDS R17, [R18+0x30000] ;  /* 0x0300000012117984 */ /* 0x000e620000000800 */
[--C-:B------:R-:W-:Y:S01]  /*0b90*/  IMAD R9, R21, 0x4, R6.reuse ;  /* 0x0000000415097824 */ /* 0x100fe200078e0206 */
[----:B------:R-:W-:Y:S01]  /*0ba0*/  LEA R8, R20, R6, 0x2 ;  /* 0x0000000614087211 */ /* 0x000fe200078e10ff */
[----:B------:R-:W-:Y:S01]  /*0bb0*/  IMAD R6, R19, 0x4, R6 ;  /* 0x0000000413067824 */ /* 0x000fe200078e0206 */
[----:B------:R-:W2:Y:S04]  /*0bc0*/  LDS R16, [R15+0x30000] ;  /* 0x030000000f107984 */ /* 0x000ea80000000800 */
[----:B------:R-:W3:Y:S04]  /*0bd0*/  LDS R13, [R14+0x30000] ;  /* 0x030000000e0d7984 */ /* 0x000ee80000000800 */
[----:B------:R-:W4:Y:S01]  /*0be0*/  LDS R11, [R12+0x30000] ;  /* 0x030000000c0b7984 */ /* 0x000f220000000800 */
[----:B------:R-:W-:-:S03]  /*0bf0*/  NOP ;  /* 0x0000000000007918 */ /* 0x000fc60000000000 */
[----:B-1----:R-:W-:Y:S04]  /*0c00*/  STS [R10+0x30000], R17 ;  /* 0x030000110a007388 */ /* 0x002fe80000000800 */
[----:B--2---:R-:W-:Y:S04]  /*0c10*/  STS [R9+0x30000], R16 ;  /* 0x0300001009007388 */ /* 0x004fe80000000800 */
[----:B---3--:R-:W-:Y:S04]  /*0c20*/  STS [R8+0x30000], R13 ;  /* 0x0300000d08007388 */ /* 0x008fe80000000800 */
[----:B----4-:R-:W-:Y:S04]  /*0c30*/  STS [R6+0x30000], R11 ;  /* 0x0300000b06007388 */ /* 0x010fe80000000800 */
[----:B------:R-:W1:Y:S04]  /*0c40*/  LDS R29, [R18+0x30a00] ;  /* 0x030a0000121d7984 */ /* 0x000e680000000800 */
[----:B------:R-:W2:Y:S04]  /*0c50*/  LDS R28, [R15+0x30a00] ;  /* 0x030a00000f1c7984 */ /* 0x000ea80000000800 */
[----:B------:R-:W3:Y:S04]  /*0c60*/  LDS R31, [R14+0x30a00] ;  /* 0x030a00000e1f7984 */ /* 0x000ee80000000800 */
[----:B------:R-:W4:Y:S01]  /*0c70*/  LDS R33, [R12+0x30a00] ;  /* 0x030a00000c217984 */ /* 0x000f220000000800 */
[----:B------:R-:W-:-:S03]  /*0c80*/  NOP ;  /* 0x0000000000007918 */ /* 0x000fc60000000000 */
[----:B-1----:R1:W-:Y:S04]  /*0c90*/  STS [R10+0x30a00], R29 ;  /* 0x030a001d0a007388 */ /* 0x0023e80000000800 */
[----:B--2---:R1:W-:Y:S04]  /*0ca0*/  STS [R9+0x30a00], R28 ;  /* 0x030a001c09007388 */ /* 0x0043e80000000800 */
[----:B---3--:R1:W-:Y:S04]  /*0cb0*/  STS [R8+0x30a00], R31 ;  /* 0x030a001f08007388 */ /* 0x0083e80000000800 */
[----:B----4-:R1:W-:Y:S01]  /*0cc0*/  STS [R6+0x30a00], R33 ;  /* 0x030a002106007388 */ /* 0x0103e20000000800 */
[----:B------:R2:W-:Y:S06]  /*0cd0*/  MEMBAR.ALL.CTA ;  /* 0x0000000000007992 */ /* 0x0005ec0000008000 */
[----:B--2---:R-:W2:Y:S02]  /*0ce0*/  FENCE.VIEW.ASYNC.S ;  /* 0x00000000000073c6 */ /* 0x004ea40000000000 */
.L_x_15:
[----:B--2---:R2:W-:Y:S01]  /*0cf0*/  SYNCS.ARRIVE.TRANS64.RED.A1T0 RZ, [R4+URZ], RZ ;  /* 0x000000ff04ff79a7 */ /* 0x0045e200081004ff */
[----:B------:R-:W3:Y:S02]  /*0d00*/  SYNCS.PHASECHK.TRANS64.TRYWAIT P0, [R2+URZ+0x31400], R7 ;  /* 0x03140007020075a7 */ /* 0x000ee400080011ff */
[----:B--23--:R-:W-:Y:S05]  /*0d10*/  @!P0 BRA `(.L_x_16) ;  /* 0x0000002800588947 */ /* 0x00cfea0003800000 */
.L_x_48:
[C---:B------:R-:W-:Y:S01]  /*0d20*/  ISETP.NE.AND P0, PT, R5.reuse, 0x4, PT ;  /* 0x000000040500780c */ /* 0x040fe20003f05270 */
[----:B------:R-:W-:Y:S01]  /*0d30*/  VIADD R5, R5, 0x1 ;  /* 0x0000000105057836 */ /* 0x000fe20000000000 */
[----:B------:R-:W-:Y:S01]  /*0d40*/  UIADD3 UR4, UPT, UPT, UR4, 0x2, URZ ;  /* 0x0000000204047890 */ /* 0x000fe2000fffe0ff */
[----:B-1----:R-:W-:-:S03]  /*0d50*/  VIADD R2, R2, 0x31450 ;  /* 0x0003145002027836 */ /* 0x002fc60000000000 */
[----:B------:R-:W-:Y:S01]  /*0d60*/  SEL R9, R5, RZ, P0 ;  /* 0x000000ff05097207 */ /* 0x000fe20000000000 */
[----:B------:R-:W-:Y:S01]  /*0d70*/  UISETP.NE.AND UP0, UPT, UR4, 0x38, UPT ;  /* 0x000000380400788c */ /* 0x000fe2000bf05270 */
[----:B------:R-:W-:Y:S02]  /*0d80*/  PRMT R2, RZ, 0x654, R2 ;  /* 0x00000654ff027816 */ /* 0x000fe40000000002 */
[----:B------:R-:W-:Y:S02]  /*0d90*/  ISETP.NE.AND P0, PT, R9, RZ, PT ;  /* 0x000000ff0900720c */ /* 0x000fe40003f05270 */
[----:B------:R1:W-:Y:S02]  /*0da0*/  SYNCS.ARRIVE.TRANS64.RED.A1T0 RZ, [R2+URZ], RZ ;  /* 0x000000ff02ff79a7 */ /* 0x0003e400081004ff */
[----:B-1----:R-:W-:-:S04]  /*0db0*/  SEL R2, RZ, 0x1, P0 ;  /* 0x00000001ff027807 */ /* 0x002fc80000000000 */
[----:B------:R-:W-:Y:S01]  /*0dc0*/  LOP3.LUT R2, R3, R2, RZ, 0x3c, !PT ;  /* 0x0000000203027212 */ /* 0x000fe200078e3cff */
[----:B------:R-:W-:Y:S06]  /*0dd0*/  BRA.U UP0, `(.L_x_17) ;  /* 0xfffffffd00107547 */ /* 0x000fec000b83ffff */
[----:B------:R-:W-:-:S13]  /*0de0*/  ISETP.NE.AND P0, PT, R27, UR5, PT ;  /* 0x000000051b007c0c */ /* 0x000fda000bf05270 */
[----:B------:R-:W-:Y:S05]  /*0df0*/  @!P0 EXIT ;  /* 0x000000000000894d */ /* 0x000fea0003800000 */
[----:B------:R-:W-:Y:S01]  /*0e00*/  UIADD3 UR5, UPT, UPT, UR5, 0x1, URZ ;  /* 0x0000000105057890 */ /* 0x000fe2000fffe0ff */
[----:B------:R-:W-:Y:S05]  /*0e10*/  BRA `(.L_x_18) ;  /* 0xfffffff800f07947 */ /* 0x000fea000383ffff */
.L_x_12:
[----:B-1----:R-:W-:-:S09]  /*0e20*/  UISETP.NE.AND UP0, UPT, UR5, URZ, UPT ;  /* 0x000000ff0500728c */ /* 0x002fd2000bf05270 */
[----:B------:R-:W-:Y:S05]  /*0e30*/  BRA.U UP0, `(.L_x_13) ;  /* 0x00000015009c7547 */ /* 0x000fea000b800000 */
[----:B------:R-:W1:Y:S01]  /*0e40*/  S2UR UR4, SR_CTAID.X ;  /* 0x00000000000479c3 */ /* 0x000e620000002500 */
[----:B------:R-:W-:Y:S02]  /*0e50*/  UMOV UR8, 0x400 ;  /* 0x0000040000087882 */ /* 0x000fe40000000000 */
[----:B------:R-:W-:-:S04]  /*0e60*/  ULEA UR8, UR5, UR8, 0x18 ;  /* 0x0000000805087291 */ /* 0x000fc8000f8ec0ff */
[----:B------:R-:W-:Y:S02]  /*0e70*/  UIADD3 UR6, UPT, UPT, UR8, 0x8000, URZ ;  /* 0x0000800008067890 */ /* 0x000fe4000fffe0ff */
[----:B------:R-:W-:Y:S02]  /*0e80*/  UIADD3 UR5, UPT, UPT, UR8, 0x1c000, URZ ;  /* 0x0001c00008057890 */ /* 0x000fe4000fffe0ff */
[----:B------:R-:W-:Y:S02]  /*0e90*/  USHF.R.U32.HI UR6, URZ, 0x4, UR6 ;  /* 0x00000004ff067899 */ /* 0x000fe40008011606 */
[----:B------:R-:W-:Y:S02]  /*0ea0*/  USHF.R.U32.HI UR5, URZ, 0x4, UR5 ;  /* 0x00000004ff057899 */ /* 0x000fe40008011605 */
[----:B------:R-:W-:Y:S01]  /*0eb0*/  ULOP3.LUT UR6, UR6, 0x3fc0, URZ, 0xc0, !UPT ;  /* 0x00003fc006067892 */ /* 0x000fe2000f8ec0ff */
[----:B-1----:R-:W-:-:S13]  /*0ec0*/  ISETP.LE.U32.AND P0, PT, R22, UR4, PT ;  /* 0x0000000416007c0c */ /* 0x002fda000bf03070 */
[----:B------:R-:W-:Y:S05]  /*0ed0*/  @P0 EXIT ;  /* 0x000000000000094d */ /* 0x000fea0003800000 */
[----:B------:R-:W-:Y:S01]  /*0ee0*/  ULOP3.LUT UR4, URZ, UR4, URZ, 0x33, !UPT ;  /* 0x00000004ff047292 */ /* 0x000fe2000f8e33ff */
[C---:B------:R-:W-:Y:S01]  /*0ef0*/  ISETP.GE.U32.AND P0, PT, R2.reuse, 0x5, PT ;  /* 0x000000050200780c */ /* 0x040fe20003f06070 */
[----:B------:R-:W-:Y:S01]  /*0f00*/  ULOP3.LUT UR5, UR5, 0x3fc0, URZ, 0xc0, !UPT ;  /* 0x00003fc005057892 */ /* 0x000fe2000f8ec0ff */
[----:B------:R-:W-:Y:S01]  /*0f10*/  LEA R7, R2, UR6, 0xa ;  /* 0x0000000602077c11 */ /* 0x000fe2000f8e50ff */
[----:B------:R-:W-:Y:S01]  /*0f20*/  IMAD.MOV.U32 R4, RZ, RZ, RZ ;  /* 0x000000ffff047224 */ /* 0x000fe200078e00ff */
[----:B------:R-:W-:Y:S01]  /*0f30*/  UMOV UR17, URZ ;  /* 0x000000ff00117c82 */ /* 0x000fe20008000000 */
[----:B------:R-:W-:Y:S01]  /*0f40*/  VIADD R3, R22, UR4 ;  /* 0x0000000416037c36 */ /* 0x000fe20008000000 */
[----:B------:R-:W-:Y:S01]  /*0f50*/  SEL R7, R7, RZ, !P0 ;  /* 0x000000ff07077207 */ /* 0x000fe20004000000 */
[----:B------:R-:W-:Y:S01]  /*0f60*/  UMOV UR13, URZ ;  /* 0x000000ff000d7c82 */ /* 0x000fe20008000000 */
[----:B------:R-:W-:Y:S01]  /*0f70*/  LEA R5, R2, UR5, 0xa ;  /* 0x0000000502057c11 */ /* 0x000fe2000f8e50ff */
[----:B------:R-:W-:Y:S01]  /*0f80*/  IMAD.HI.U32 R3, R3, 0x38e38e39, RZ ;  /* 0x38e38e3903037827 */ /* 0x000fe200078e00ff */
[----:B------:R-:W-:Y:S01]  /*0f90*/  UMOV UR6, 0x100 ;  /* 0x0000010000067882 */ /* 0x000fe20000000000 */
[----:B------:R-:W-:Y:S01]  /*0fa0*/  UMOV UR7, 0x104 ;  /* 0x0000010400077882 */ /* 0x000fe20000000000 */
[----:B------:R-:W-:Y:S01]  /*0fb0*/  SEL R5, R5, RZ, !P0 ;  /* 0x000000ff05057207 */ /* 0x000fe20004000000 */
[----:B------:R-:W-:Y:S01]  /*0fc0*/  UMOV UR4, 0x100 ;  /* 0x0000010000047882 */ /* 0x000fe20000000000 */
[----:B------:R-:W-:Y:S01]  /*0fd0*/  SHF.R.U32.HI R3, RZ, 0x5, R3 ;  /* 0x00000005ff037819 */ /* 0x000fe20000011603 */
[----:B------:R-:W-:-:S06]  /*0fe0*/  UMOV UR5, 0x104 ;  /* 0x0000010400057882 */ /* 0x000fcc0000000000 */
.L_x_25:
[----:B------:R-:W-:Y:S02]  /*0ff0*/  USHF.R.U32.HI UR10, URZ, 0x1, UR17 ;  /* 0x00000001ff0a7899 */ /* 0x000fe40008011611 */
[----:B------:R-:W-:Y:S02]  /*1000*/  USHF.L.U32 UR9, UR17, 0x3, URZ ;  /* 0x0000000311097899 */ /* 0x000fe400080006ff */
[----:B------:R-:W-:Y:S02]  /*1010*/  ULOP3.LUT UR10, UR10, 0x1, URZ, 0xc, !UPT ;  /* 0x000000010a0a7892 */ /* 0x000fe4000f8e0cff */
[----:B------:R-:W-:Y:S02]  /*1020*/  ULOP3.LUT UR9, UR9, 0x8, URZ, 0xc0, !UPT ;  /* 0x0000000809097892 */ /* 0x000fe4000f8ec0ff */
[----:B------:R-:W-:Y:S02]  /*1030*/  USHF.L.U32 UR10, UR10, 0x1f, URZ ;  /* 0x0000001f0a0a7899 */ /* 0x000fe400080006ff */
[----:B------:R-:W-:-:S02]  /*1040*/  USHF.L.U32 UR12, UR17, 0x7, URZ ;  /* 0x00000007110c7899 */ /* 0x000fc400080006ff */
[----:B------:R-:W-:Y:S01]  /*1050*/  MOV R0, UR9 ;  /* 0x0000000900007c02 */ /* 0x000fe20008000f00 */
[----:B------:R-:W-:Y:S01]  /*1060*/  UIADD3 UR9, UPT, UPT, UR8, UR9, URZ ;  /* 0x0000000908097290 */ /* 0x000fe2000fffe0ff */
[----:B------:R-:W-:Y:S01]  /*1070*/  MOV R9, UR10 ;  /* 0x0000000a00097c02 */ /* 0x000fe20008000f00 */
[----:B------:R-:W-:Y:S02]  /*1080*/  ULOP3.LUT UR12, UR12, 0x80, URZ, 0xc0, !UPT ;  /* 0x000000800c0c7892 */ /* 0x000fe4000f8ec0ff */
[----:B------:R-:W-:Y:S01]  /*1090*/  UIADD3 UR11, UPT, UPT, UR9, 0x31478, URZ ;  /* 0x00031478090b7890 */ /* 0x000fe2000fffe0ff */
[----:B------:R-:W1:Y:S02]  /*10a0*/  SYNCS.PHASECHK.TRANS64.TRYWAIT P0, [R0+UR8+0x31488], R9 ;  /* 0x03148809000075a7 */ /* 0x000e640008001108 */
[----:B-1----:R-:W-:Y:S09]  /*10b0*/  @!P0 BRA `(.L_x_19) ;  /* 0x0000002400888947 */ /* 0x002ff20003800000 */
.L_x_50:
[----:B------:R-:W-:Y:S01]  /*10c0*/  NOP ;  /* 0x0000000000007918 */ /* 0x000fe20000000000 */
[----:B------:R-:W-:-:S05]  /*10d0*/  UMOV UR16, URZ ;  /* 0x000000ff00107c82 */ /* 0x000fca0008000000 */
.L_x_24:
[----:B------:R-:W-:Y:S01]  /*10e0*/  ULEA UR10, UR13, UR8, 0x3 ;  /* 0x000000080d0a7291 */ /* 0x000fe2000f8e18ff */
[----:B-1----:R-:W-:Y:S01]  /*10f0*/  SHF.L.U32 R9, R4, 0x1f, RZ ;  /* 0x0000001f04097819 */ /* 0x002fe200000006ff */
[----:B------:R-:W-:Y:S01]  /*1100*/  ULOP3.LUT UP0, UR14, UR16, 0x2, URZ, 0xc0, !UPT ;  /* 0x00000002100e7892 */ /* 0x000fe2000f80c0ff */
[----:B------:R-:W-:Y:S06]  /*1110*/  MOV R0, UR13 ;  /* 0x0000000d00007c02 */ /* 0x000fec0008000f00 */
[----:B------:R-:W1:Y:S02]  /*1120*/  SYNCS.PHASECHK.TRANS64.TRYWAIT P0, [UR10+0x31450], R9 ;  /* 0x03145009ff0075a7 */ /* 0x000e64000800110a */
[----:B-12---:R-:W-:Y:S05]  /*1130*/  @!P0 BRA `(.L_x_20) ;  /* 0x0000002400888947 */ /* 0x006fea0003800000 */
.L_x_52:
[----:B------:R-:W-:Y:S01]  /*1140*/  NOP ;  /* 0x0000000000007918 */ /* 0x000fe20000000000 */
[----:B------:R-:W-:Y:S05]  /*1150*/  BRA.U UP0, `(.L_x_21) ;  /* 0x0000000100307547 */ /* 0x000fea000b800000 */
[----:B------:R-:W-:Y:S01]  /*1160*/  ULEA UR9, UR13, UR8, 0x9 ;  /* 0x000000080d097291 */ /* 0x000fe2000f8e48ff */
[----:B------:R-:W-:Y:S01]  /*1170*/  UMOV UR19, 0x4008 ;  /* 0x0000400800137882 */ /* 0x000fe20000000000 */
[----:B------:R-:W-:Y:S02]  /*1180*/  UMOV UR21, 0x4008 ;  /* 0x0000400800157882 */ /* 0x000fe40000000000 */
[----:B------:R-:W-:Y:S02]  /*1190*/  UIADD3 UR15, UPT, UPT, UR9, 0x30000, URZ ;  /* 0x00030000090f7890 */ /* 0x000fe4000fffe0ff */
[----:B------:R-:W-:Y:S02]  /*11a0*/  UIADD3 UR9, UPT, UPT, UR9, 0x30a00, URZ ;  /* 0x00030a0009097890 */ /* 0x000fe4000fffe0ff */
[----:B------:R-:W-:Y:S02]  /*11b0*/  USHF.R.U32.HI UR15, URZ, 0x4, UR15 ;  /* 0x00000004ff0f7899 */ /* 0x000fe4000801160f */
[----:B------:R-:W-:Y:S02]  /*11c0*/  USHF.R.U32.HI UR9, URZ, 0x4, UR9 ;  /* 0x00000004ff097899 */ /* 0x000fe40008011609 */
[----:B------:R-:W-:Y:S02]  /*11d0*/  ULOP3.LUT UR18, UR15, 0x3fe0, URZ, 0xc0, !UPT ;  /* 0x00003fe00f127892 */ /* 0x000fe4000f8ec0ff */
[----:B------:R-:W-:Y:S07]  /*11e0*/  ULOP3.LUT UR20, UR9, 0x3fe0, URZ, 0xc0, !UPT ;  /* 0x00003fe009147892 */ /* 0x000fee000f8ec0ff */
[----:B------:R2:W-:Y:S02]  /*11f0*/  UTCCP.T.S.4x32dp128bit tmem[0x100], gdesc[UR18] ;  /* 0x00010012ff0079e7 */ /* 0x0005e40009100000 */
[----:B------:R2:W-:Y:S01]  /*1200*/  UTCCP.T.S.4x32dp128bit tmem[0x104], gdesc[UR20] ;  /* 0x00010414ff0079e7 */ /* 0x0005e20009100000 */
[----:B------:R-:W-:Y:S02]  /*1210*/  NOP ;  /* 0x0000000000007918 */ /* 0x000fe40000000000 */
.L_x_21:
[----:B------:R-:W-:Y:S01]  /*1220*/  UISETP.NE.AND UP0, UPT, UR13, 0x4, UPT ;  /* 0x000000040d00788c */ /* 0x000fe2000bf05270 */
[----:B-1----:R-:W1:Y:S01]  /*1230*/  SHFL.IDX PT, R2, R7, R0, 0x1f ;  /* 0x00001f0007027589 */ /* 0x002e6200000e0000 */
[----:B------:R-:W-:Y:S01]  /*1240*/  UIADD3 UR9, UPT, UPT, UR13, 0x1, URZ ;  /* 0x000000010d097890 */ /* 0x000fe2000fffe0ff */
[----:B------:R-:W-:Y:S03]  /*1250*/  NOP ;  /* 0x0000000000007918 */ /* 0x000fe60000000000 */
[----:B------:R-:W-:Y:S03]  /*1260*/  USEL UR9, UR9, URZ, UP0 ;  /* 0x000000ff09097287 */ /* 0x000fe60008000000 */
[----:B------:R3:W4:Y:S01]  /*1270*/  SHFL.IDX PT, R6, R5, R0, 0x1f ;  /* 0x00001f0005067589 */ /* 0x00072200000e0000 */
[----:B------:R-:W-:Y:S02]  /*1280*/  USHF.L.U32 UR15, UR14, 0x4, URZ ;  /* 0x000000040e0f7899 */ /* 0x000fe400080006ff */
[----:B------:R-:W-:Y:S02]  /*1290*/  ULEA UR13, UR9, UR8, 0x3 ;  /* 0x00000008090d7291 */ /* 0x000fe4000f8e18ff */
[----:B------:R-:W-:Y:S01]  /*12a0*/  ULEA UR14, UR14, 0x8a0, 0xd ;  /* 0x000008a00e0e7891 */ /* 0x000fe2000f8e68ff */
[----:B------:R-:W-:Y:S01]  /*12b0*/  ISETP.NE.AND P0, PT, RZ, UR9, PT ;  /* 0x00000009ff007c0c */ /* 0x000fe2000bf05270 */
[----:B------:R-:W-:Y:S02]  /*12c0*/  UISETP.NE.AND UP0, UPT, UR16, URZ, UPT ;  /* 0x000000ff1000728c */ /* 0x000fe4000bf05270 */
[----:B------:R-:W-:Y:S01]  /*12d0*/  UPRMT UR15, UR15, 0x5410, UR14 ;  /* 0x000054100f0f7896 */ /* 0x000fe2000800000e */
[----:B------:R-:W-:Y:S01]  /*12e0*/  SEL R11, RZ, 0x1, P0 ;  /* 0x00000001ff0b7807 */ /* 0x000fe20000000000 */
[----:B------:R-:W-:Y:S01]  /*12f0*/  UIADD3 UR10, UPT, UPT, UR10, 0x31428, URZ ;  /* 0x000314280a0a7890 */ /* 0x000fe2000fffe0ff */
[----:B------:R-:W-:Y:S02]  /*1300*/  UMOV UR14, URZ ;  /* 0x000000ff000e7c82 */ /* 0x000fe40008000000 */
[----:B------:R-:W-:Y:S01]  /*1310*/  LOP3.LUT R4, R4, R11, RZ, 0x3c, !PT ;  /* 0x0000000b04047212 */ /* 0x000fe200078e3cff */
[----:B--2---:R-:W-:Y:S01]  /*1320*/  UMOV UR21, 0x40004040 ;  /* 0x4000404000157882 */ /* 0x004fe20000000000 */
[----:B------:R-:W-:Y:S01]  /*1330*/  UMOV UR19, 0x40004040 ;  /* 0x4000404000137882 */ /* 0x000fe20000000000 */
[----:B------:R-:W-:Y:S01]  /*1340*/  UMOV UR25, 0x40004040 ;  /* 0x4000404000197882 */ /* 0x000fe20000000000 */
[----:B------:R-:W-:Y:S01]  /*1350*/  UMOV UR23, 0x40004040 ;  /* 0x4000404000177882 */ /* 0x000fe20000000000 */
[----:B------:R-:W-:Y:S01]  /*1360*/  IMAD.U32 R9, R4, -0x80000000, RZ ;  /* 0x8000000004097824 */ /* 0x000fe200078e00ff */
[----:B------:R-:W-:Y:S01]  /*1370*/  UMOV UR29, 0x40004040 ;  /* 0x40004040001d7882 */ /* 0x000fe20000000000 */
[----:B------:R-:W-:Y:S01]  /*1380*/  UMOV UR27, 0x40004040 ;  /* 0x40004040001b7882 */ /* 0x000fe20000000000 */
[----:B------:R-:W-:Y:S01]  /*1390*/  UMOV UR33, 0x40004040 ;  /* 0x4000404000217882 */ /* 0x000fe20000000000 */
[----:B------:R-:W-:Y:S01]  /*13a0*/  UMOV UR31, 0x40004040 ;  /* 0x40004040001f7882 */ /* 0x000fe20000000000 */
[----:B-1----:R-:W-:Y:S01]  /*13b0*/  R2UR UR20, R2 ;  /* 0x00000000021472ca */ /* 0x002fe200000e0000 */
[----:B---3--:R-:W-:Y:S01]  /*13c0*/  IMAD.U32 R0, RZ, RZ, UR9 ;  /* 0x00000009ff007e24 */ /* 0x008fe2000f8e00ff */
[----:B----4-:R-:W-:Y:S11]  /*13d0*/  R2UR UR18, R6 ;  /* 0x00000000061272ca */ /* 0x010ff600000e0000 */
[----:B------:R-:W-:Y:S02]  /*13e0*/  UIADD3 UR24, UPT, UPT, UR20, 0x2, URZ ;  /* 0x0000000214187890 */ /* 0x000fe4000fffe0ff */
[----:B------:R-:W-:Y:S01]  /*13f0*/  UIADD3 UR22, UPT, UPT, UR18, 0x2, URZ ;  /* 0x0000000212167890 */ /* 0x000fe2000fffe0ff */
[----:B------:R1:W-:Y:S01]  /*1400*/  UTCQMMA gdesc[UR20], gdesc[UR18], tmem[UR12], tmem[UR14], idesc[UR15], tmem[UR6], UP0 ;  /* 0x00060e1214007dea */ /* 0x0003e2000800030c */
[----:B------:R-:W-:Y:S02]  /*1410*/  UIADD3 UR28, UPT, UPT, UR20, 0x4, URZ ;  /* 0x00000004141c7890 */ /* 0x000fe4000fffe0ff */
[----:B------:R-:W-:Y:S02]  /*1420*/  UIADD3 UR26, UPT, UPT, UR18, 0x4, URZ ;  /* 0x00000004121a7890 */ /* 0x000fe4000fffe0ff */
[----:B------:R-:W-:Y:S02]  /*1430*/  UIADD3 UR32, UPT, UPT, UR20, 0x6, URZ ;  /* 0x0000000614207890 */ /* 0x000fe4000fffe0ff */
[----:B------:R-:W-:Y:S01]  /*1440*/  UIADD3 UR30, UPT, UPT, UR18, 0x6, URZ ;  /* 0x00000006121e7890 */ /* 0x000fe2000fffe0ff */
[----:B------:R1:W-:Y:S04]  /*1450*/  UTCQMMA gdesc[UR24], gdesc[UR22], tmem[UR12], tmem[UR14], idesc[UR15], tmem[UR6], UPT ;  /* 0x00060e1618007dea */ /* 0x0003e8000b80030c */
[----:B------:R1:W-:Y:S04]  /*1460*/  UTCQMMA gdesc[UR28], gdesc[UR26], tmem[UR12], tmem[UR14], idesc[UR15], tmem[UR6], UPT ;  /* 0x00060e1a1c007dea */ /* 0x0003e8000b80030c */
[----:B------:R1:W-:Y:S01]  /*1470*/  UTCQMMA gdesc[UR32], gdesc[UR30], tmem[UR12], tmem[UR14], idesc[UR15], tmem[UR6], UPT ;  /* 0x00060e1e20007dea */ /* 0x0003e2000b80030c */
[----:B------:R1:W-:Y:S01]  /*1480*/  UTCBAR [UR10], URZ ;  /* 0x000000ff0a0073e9 */ /* 0x0003e200080000ff */
[----:B------:R-:W2:Y:S02]  /*1490*/  SYNCS.PHASECHK.TRANS64.TRYWAIT P0, [UR13+0x31450], R9 ;  /* 0x03145009ff0075a7 */ /* 0x000ea4000800110d */
[----:B-12---:R-:W-:Y:S05]  /*14a0*/  @!P0 BRA `(.L_x_22) ;  /* 0x0000002000c88947 */ /* 0x006fea0003800000 */
.L_x_54:
[----:B------:R-:W-:Y:S01]  /*14b0*/  UIADD3 UR10, UPT, UPT, UR16, 0x1, URZ ;  /* 0x00000001100a7890 */ /* 0x000fe2000fffe0ff */
[----:B-1----:R-:W1:Y:S01]  /*14c0*/  SHFL.IDX PT, R2, R7, R0, 0x1f ;  /* 0x00001f0007027589 */ /* 0x002e6200000e0000 */
[----:B------:R-:W-:Y:S02]  /*14d0*/  UIADD3 UR13, UPT, UPT, UR13, 0x31428, URZ ;  /* 0x000314280d0d7890 */ /* 0x000fe4000fffe0ff */
[----:B------:R-:W-:Y:S05]  /*14e0*/  USHF.L.U32 UR14, UR10, 0xd, URZ ;  /* 0x0000000d0a0e7899 */ /* 0x000fea00080006ff */
[----:B------:R-:W2:Y:S01]  /*14f0*/  SHFL.IDX PT, R6, R5, R0, 0x1f ;  /* 0x00001f0005067589 */ /* 0x000ea200000e0000 */
[----:B------:R-:W-:Y:S01]  /*1500*/  USHF.L.U32 UR15, UR10, 0x4, URZ ;  /* 0x000000040a0f7899 */ /* 0x000fe200080006ff */
[----:B------:R-:W-:Y:S01]  /*1510*/  NOP ;  /* 0x0000000000007918 */ /* 0x000fe20000000000 */
[----:B------:R-:W-:Y:S01]  /*1520*/  ULOP3.LUT UR14, UR14, 0x6000, URZ, 0xc0, !UPT ;  /* 0x000060000e0e7892 */ /* 0x000fe2000f8ec0ff */
[----:B------:R-:W-:Y:S01]  /*1530*/  NOP ;  /* 0x0000000000007918 */ /* 0x000fe20000000000 */
[----:B------:R-:W-:Y:S02]  /*1540*/  ULOP3.LUT UR15, UR15, 0x30, URZ, 0xc0, !UPT ;  /* 0x000000300f0f7892 */ /* 0x000fe4000f8ec0ff */
[----:B------:R-:W-:Y:S02]  /*1550*/  ULOP3.LUT UR14, UR14, 0x8a0, URZ, 0xfc, !UPT ;  /* 0x000008a00e0e7892 */ /* 0x000fe4000f8efcff */
[----:B------:R-:W-:Y:S02]  /*1560*/  UISETP.NE.AND UP0, UPT, UR10, 0x37, UPT ;  /* 0x000000370a00788c */ /* 0x000fe4000bf05270 */
[----:B------:R-:W-:Y:S01]  /*1570*/  UPRMT UR15, UR15, 0x5410, UR14 ;  /* 0x000054100f0f7896 */ /* 0x000fe2000800000e */
[----:B------:R-:W-:Y:S02]  /*1580*/  UMOV UR21, 0x40004040 ;  /* 0x4000404000157882 */ /* 0x000fe40000000000 */
[----:B------:R-:W-:Y:S01]  /*1590*/  UMOV UR14, URZ ;  /* 0x000000ff000e7c82 */ /* 0x000fe20008000000 */
[----:B------:R-:W-:Y:S01]  /*15a0*/  UMOV UR19, 0x40004040 ;  /* 0x4000404000137882 */ /* 0x000fe20000000000 */
[----:B------:R-:W-:Y:S01]  /*15b0*/  UMOV UR25, 0x40004040 ;  /* 0x4000404000197882 */ /* 0x000fe20000000000 */
[----:B------:R-:W-:Y:S01]  /*15c0*/  UMOV UR23, 0x40004040 ;  /* 0x4000404000177882 */ /* 0x000fe20000000000 */
[----:B------:R-:W-:Y:S01]  /*15d0*/  UMOV UR29, 0x40004040 ;  /* 0x40004040001d7882 */ /* 0x000fe20000000000 */
[----:B-1----:R-:W-:Y:S01]  /*15e0*/  R2UR UR20, R2 ;  /* 0x00000000021472ca */ /* 0x002fe200000e0000 */
[----:B------:R-:W-:Y:S01]  /*15f0*/  UMOV UR27, 0x40004040 ;  /* 0x40004040001b7882 */ /* 0x000fe20000000000 */
[----:B--2---:R-:W-:Y:S01]  /*1600*/  R2UR UR18, R6 ;  /* 0x00000000061272ca */ /* 0x004fe200000e0000 */
[----:B------:R-:W-:Y:S01]  /*1610*/  UMOV UR33, 0x40004040 ;  /* 0x4000404000217882 */ /* 0x000fe20000000000 */
[----:B------:R-:W-:Y:S09]  /*1620*/  UMOV UR31, 0x40004040 ;  /* 0x40004040001f7882 */ /* 0x000ff20000000000 */
[----:B------:R-:W-:Y:S02]  /*1630*/  UIADD3 UR24, UPT, UPT, UR20, 0x2, URZ ;  /* 0x0000000214187890 */ /* 0x000fe4000fffe0ff */
[----:B------:R-:W-:Y:S01]  /*1640*/  UIADD3 UR22, UPT, UPT, UR18, 0x2, URZ ;  /* 0x0000000212167890 */ /* 0x000fe2000fffe0ff */
[----:B------:R1:W-:Y:S01]  /*1650*/  UTCQMMA gdesc[UR20], gdesc[UR18], tmem[UR12], tmem[UR14], idesc[UR15], tmem[UR4], UPT ;  /* 0x00040e1214007dea */ /* 0x0003e2000b80030c */
        /* <DEDUP_REMOVED lines=8> */
[----:B------:R-:W-:Y:S05]  /*16e0*/  BRA.U UP0, `(.L_x_23) ;  /* 0x0000000100087547 */ /* 0x000fea000b800000 */
[----:B------:R2:W-:Y:S01]  /*16f0*/  UTCBAR [UR11], URZ ;  /* 0x000000ff0b0073e9 */ /* 0x0005e200080000ff */
[----:B------:R-:W-:Y:S01]  /*1700*/  NOP ;  /* 0x0000000000007918 */ /* 0x000fe20000000000 */
.L_x_23:
[----:B------:R-:W-:Y:S02]  /*1710*/  UISETP.NE.AND UP0, UPT, UR9, 0x4, UPT ;  /* 0x000000040900788c */ /* 0x000fe4000bf05270 */
[----:B------:R-:W-:Y:S02]  /*1720*/  UIADD3 UR9, UPT, UPT, UR9, 0x1, URZ ;  /* 0x0000000109097890 */ /* 0x000fe4000fffe0ff */
[----:B------:R-:W-:Y:S02]  /*1730*/  UIADD3 UR16, UPT, UPT, UR16, 0x2, URZ ;  /* 0x0000000210107890 */ /* 0x000fe4000fffe0ff */
[----:B-1----:R-:W-:Y:S02]  /*1740*/  USEL UR13, UR9, URZ, UP0 ;  /* 0x000000ff090d7287 */ /* 0x002fe40008000000 */
[----:B------:R-:W-:Y:S04]  /*1750*/  UISETP.NE.AND UP0, UPT, UR16, 0x38, UPT ;  /* 0x000000381000788c */ /* 0x000fe8000bf05270 */
[----:B------:R-:W-:Y:S04]  /*1760*/  ISETP.NE.AND P0, PT, RZ, UR13, PT ;  /* 0x0000000dff007c0c */ /* 0x000fe8000bf05270 */
[----:B------:R-:W-:Y:S04]  /*1770*/  SEL R9, RZ, 0x1, P0 ;  /* 0x00000001ff097807 */ /* 0x000fe80000000000 */
[----:B------:R-:W-:Y:S01]  /*1780*/  LOP3.LUT R4, R4, R9, RZ, 0x3c, !PT ;  /* 0x0000000904047212 */ /* 0x000fe200078e3cff */
[----:B------:R-:W-:Y:S06]  /*1790*/  BRA.U UP0, `(.L_x_24) ;  /* 0xfffffff900507547 */ /* 0x000fec000b83ffff */
[----:B------:R-:W-:-:S13]  /*17a0*/  ISETP.NE.AND P0, PT, R3, UR17, PT ;  /* 0x0000001103007c0c */ /* 0x000fda000bf05270 */
[----:B--2---:R-:W-:Y:S05]  /*17b0*/  @!P0 EXIT ;  /* 0x000000000000894d */ /* 0x004fea0003800000 */
[----:B------:R-:W-:Y:S01]  /*17c0*/  UIADD3 UR17, UPT, UPT, UR17, 0x1, URZ ;  /* 0x0000000111117890 */ /* 0x000fe2000fffe0ff */
[----:B------:R-:W-:Y:S11]  /*17d0*/  BRA `(.L_x_25) ;  /* 0xfffffff800047947 */ /* 0x000ff6000383ffff */
.L_x_11:
[----:B------:R-:W-:-:S13]  /*17e0*/  ELECT P0, URZ, PT ;  /* 0x0000000000ff782f */ /* 0x000fda0003800000 */
[----:B------:R-:W-:Y:S05]  /*17f0*/  @!P0 BRA `(.L_x_13) ;  /* 0x0000000c002c8947 */ /* 0x000fea0003800000 */
[----:B------:R-:W1:Y:S02]  /*1800*/  S2R R11, SR_CTAID.X ;  /* 0x00000000000b7919 */ /* 0x000e640000002500 */
[----:B-1----:R-:W-:-:S13]  /*1810*/  ISETP.GE.U32.AND P0, PT, R11, R22, PT ;  /* 0x000000160b00720c */ /* 0x002fda0003f06070 */
[----:B------:R-:W-:Y:S05]  /*1820*/  @P0 EXIT ;  /* 0x000000000000094d */ /* 0x000fea0003800000 */
[----:B------:R-:W1:Y:S01]  /*1830*/  LDC.64 R16, c[0x0][0x348] ;  /* 0x0000d200ff107b82 */ /* 0x000e620000000a00 */
[----:B------:R-:W-:Y:S01]  /*1840*/  LOP3.LUT R3, RZ, R11, RZ, 0x33, !PT ;  /* 0x0000000bff037212 */ /* 0x000fe200078e33ff */
[----:B------:R-:W-:Y:S02]  /*1850*/  HFMA2 R14, -RZ, RZ, 0, 0 ;  /* 0x00000000ff0e7431 */ /* 0x000fe400000001ff */
[----:B------:R-:W-:Y:S01]  /*1860*/  IMAD.MOV.U32 R0, RZ, RZ, R11 ;  /* 0x000000ffff007224 */ /* 0x000fe200078e000b */
[----:B------:R-:W-:Y:S01]  /*1870*/  CS2R R12, SRZ ;  /* 0x00000000000c7805 */ /* 0x000fe2000001ff00 */
[----:B------:R-:W-:Y:S02]  /*1880*/  IMAD.IADD R3, R22, 0x1, R3 ;  /* 0x0000000116037824 */ /* 0x000fe400078e0203 */
[----:B------:R-:W2:Y:S02]  /*1890*/  LDC.64 R6, c[0x0][0x358] ;  /* 0x0000d600ff067b82 */ /* 0x000ea40000000a00 */
[----:B------:R-:W-:-:S05]  /*18a0*/  IMAD.HI.U32 R10, R3, 0x38e38e39, RZ ;  /* 0x38e38e39030a7827 */ /* 0x000fca00078e00ff */
[----:B------:R-:W-:-:S07]  /*18b0*/  SHF.R.U32.HI R10, RZ, 0x5, R10 ;  /* 0x00000005ff0a7819 */ /* 0x000fce000001160a */
.L_x_31:
[----:B------:R-:W-:Y:S02]  /*18c0*/  SHF.R.U32.HI R3, RZ, 0x5, R0 ;  /* 0x00000005ff037819 */ /* 0x000fe40000011600 */
[----:B------:R-:W-:Y:S02]  /*18d0*/  LOP3.LUT R35, R0, 0x1ff, RZ, 0xc0, !PT ;  /* 0x000001ff00237812 */ /* 0x000fe400078ec0ff */
[----:B------:R-:W-:Y:S02]  /*18e0*/  LOP3.LUT R3, R3, 0x7fffff0, RZ, 0xc0, !PT ;  /* 0x07fffff003037812 */ /* 0x000fe400078ec0ff */
[----:B------:R-:W-:Y:S02]  /*18f0*/  MOV R2, 0x1920 ;  /* 0x0000192000027802 */ /* 0x000fe40000000f00 */
[----:B------:R-:W-:Y:S02]  /*1900*/  VIADDMNMX.U32 R48, R20, -R3, 0x10, PT ;  /* 0x0000001014307446 */ /* 0x000fe40003800803 */
[----:B-12---:R-:W-:Y:S05]  /*1910*/  CALL.REL.NOINC `($__internal_3_$__cuda_sm20_div_u16) ;  /* 0x0000002000647944 */ /* 0x006fea0003c00000 */
[----:B------:R-:W-:Y:S01]  /*1920*/  PRMT R48, R48, 0x9910, RZ ;  /* 0x0000991030307816 */ /* 0x000fe200000000ff */
[----:B------:R-:W1:Y:S01]  /*1930*/  S2R R9, SR_CgaCtaId ;  /* 0x0000000000097919 */ /* 0x000e620000008800 */
[C---:B------:R-:W-:Y:S01]  /*1940*/  PRMT R0, R34.reuse, 0x9910, RZ ;  /* 0x0000991022007816 */ /* 0x040fe200000000ff */
[----:B------:R-:W2:Y:S01]  /*1950*/  LDC.64 R4, c[0x0][0x380] ;  /* 0x0000e000ff047b82 */ /* 0x000ea20000000a00 */
[----:B------:R-:W-:Y:S02]  /*1960*/  IMAD.SHL.U32 R8, R34, 0x80, RZ ;  /* 0x0000008022087824 */ /* 0x000fe400078e00ff */
[----:B------:R-:W-:Y:S02]  /*1970*/  IMAD.MOV.U32 R18, RZ, RZ, 0x100 ;  /* 0x00000100ff127424 */ /* 0x000fe400078e00ff */
[----:B------:R-:W-:Y:S01]  /*1980*/  IMAD R0, R48, R0, RZ ;  /* 0x0000000030007224 */ /* 0x000fe200078e02ff */
[----:B------:R-:W-:-:S03]  /*1990*/  LOP3.LUT R8, R8, 0xffff, RZ, 0xc0, !PT ;  /* 0x0000ffff08087812 */ /* 0x000fc600078ec0ff */
[----:B------:R-:W-:-:S05]  /*19a0*/  IMAD.MOV R0, RZ, RZ, -R0 ;  /* 0x000000ffff007224 */ /* 0x000fca00078e0a00 */
[----:B------:R-:W-:-:S05]  /*19b0*/  PRMT R0, R0, 0x7710, RZ ;  /* 0x0000771000007816 */ /* 0x000fca00000000ff */
[----:B------:R-:W-:-:S05]  /*19c0*/  IMAD.IADD R0, R35, 0x1, R0 ;  /* 0x0000000123007824 */ /* 0x000fca00078e0200 */
[----:B------:R-:W-:Y:S02]  /*19d0*/  LOP3.LUT R2, R0, 0xffff, RZ, 0xc0, !PT ;  /* 0x0000ffff00027812 */ /* 0x000fe400078ec0ff */
[----:B------:R-:W-:Y:S02]  /*19e0*/  MOV R0, 0x400 ;  /* 0x0000040000007802 */ /* 0x000fe40000000f00 */
[----:B------:R-:W-:Y:S02]  /*19f0*/  IADD3 R2, PT, PT, R3, R2, RZ ;  /* 0x0000000203027210 */ /* 0x000fe40007ffe0ff */
[----:B-1----:R-:W-:Y:S02]  /*1a00*/  LEA R9, R9, R0, 0x18 ;  /* 0x0000000009097211 */ /* 0x002fe400078ec0ff */
[----:B------:R-:W-:Y:S01]  /*1a10*/  MOV R0, RZ ;  /* 0x000000ff00007202 */ /* 0x000fe20000000f00 */
[----:B------:R-:W-:Y:S01]  /*1a20*/  IMAD.SHL.U32 R2, R2, 0x80, RZ ;  /* 0x0000008002027824 */ /* 0x000fe200078e00ff */
[----:B------:R-:W-:-:S03]  /*1a30*/  IADD3 R15, PT, PT, R9, 0x31400, RZ ;  /* 0x00031400090f7810 */ /* 0x000fc60007ffe0ff */
[----:B--2---:R-:W-:-:S07]  /*1a40*/  IMAD.WIDE.U32 R4, R2, 0x4, R4 ;  /* 0x0000000402047825 */ /* 0x004fce00078e0004 */
.L_x_30:
[----:B------:R-:W-:Y:S01]  /*1a50*/  LOP3.LUT R3, R13, 0x1, RZ, 0x3c, !PT ;  /* 0x000000010d037812 */ /* 0x000fe200078e3cff */
[----:B-1----:R-:W-:Y:S01]  /*1a60*/  IMAD R19, R12, 0x8, R15 ;  /* 0x000000080c137824 */ /* 0x002fe200078e020f */
[----:B------:R-:W-:Y:S05]  /*1a70*/  YIELD ;  /* 0x0000000000007946 */ /* 0x000fea0003800000 */
[----:B------:R-:W-:Y:S04]  /*1a80*/  SHF.L.U32 R22, R3, 0x1f, RZ ;  /* 0x0000001f03167819 */ /* 0x000fe800000006ff */
[----:B------:R-:W1:Y:S02]  /*1a90*/  SYNCS.PHASECHK.TRANS64.TRYWAIT P0, [R19+URZ+0x28], R22 ;  /* 0x00002816130075a7 */ /* 0x000e6400080011ff */
[----:B-1----:R-:W-:Y:S05]  /*1aa0*/  @!P0 BRA `(.L_x_26) ;  /* 0x0000001c00648947 */ /* 0x002fea0003800000 */
.L_x_56:
[----:B------:R-:W-:Y:S01]  /*1ab0*/  R2UR UR4, R6 ;  /* 0x00000000060472ca */ /* 0x000fe200000e0000 */
[----:B------:R-:W-:Y:S01]  /*1ac0*/  UMOV UR6, 0x0 ;  /* 0x0000000000067882 */ /* 0x000fe20000000000 */
[----:B------:R-:W-:Y:S01]  /*1ad0*/  R2UR UR5, R7 ;  /* 0x00000000070572ca */ /* 0x000fe200000e0000 */
[--C-:B------:R-:W-:Y:S01]  /*1ae0*/  IMAD R21, R12, 0x4000, R9.reuse ;  /* 0x000040000c157824 */ /* 0x100fe200078e0209 */
[C---:B------:R-:W-:Y:S01]  /*1af0*/  IADD3 R30, P1, PT, R16.reuse, 0x40, RZ ;  /* 0x00000040101e7810 */ /* 0x040fe20007f3e0ff */
[----:B------:R-:W-:Y:S01]  /*1b00*/  UMOV UR7, 0x10000000 ;  /* 0x1000000000077882 */ /* 0x000fe20000000000 */
[----:B------:R-:W-:Y:S01]  /*1b10*/  IADD3 R26, P0, PT, R16, 0xc0, RZ ;  /* 0x000000c0101a7810 */ /* 0x000fe20007f1e0ff */
[----:B------:R-:W2:Y:S01]  /*1b20*/  LDCU.64 UR24, c[0x0][0x348] ;  /* 0x00006900ff1877ac */ /* 0x000ea20008000a00 */
[----:B------:R-:W-:Y:S01]  /*1b30*/  R2UR UR12, R21 ;  /* 0x00000000150c72ca */ /* 0x000fe200000e0000 */
[C---:B------:R-:W-:Y:S01]  /*1b40*/  IMAD R21, R12.reuse, 0x200, R9 ;  /* 0x000002000c157824 */ /* 0x040fe200078e0209 */
[----:B------:R-:W-:Y:S01]  /*1b50*/  ISETP.NE.AND P2, PT, R12, 0x4, PT ;  /* 0x000000040c00780c */ /* 0x000fe20003f45270 */
[--C-:B------:R-:W-:Y:S01]  /*1b60*/  IMAD.X R31, RZ, RZ, R17.reuse, P1 ;  /* 0x000000ffff1f7224 */ /* 0x100fe200008e0611 */
[----:B------:R-:W-:Y:S01]  /*1b70*/  R2UR UR18, R18 ;  /* 0x00000000121272ca */ /* 0x000fe200000e0000 */
[----:B------:R-:W-:Y:S01]  /*1b80*/  IMAD.X R27, RZ, RZ, R17, P0 ;  /* 0x000000ffff1b7224 */ /* 0x000fe200000e0611 */
[----:B------:R-:W-:Y:S01]  /*1b90*/  R2UR UR14, R21 ;  /* 0x00000000150e72ca */ /* 0x000fe200000e0000 */
[----:B------:R-:W3:Y:S01]  /*1ba0*/  LDG.E.CONSTANT R3, desc[UR4][R4.64] ;  /* 0x0000000404037981 */ /* 0x000ee2000c1e9900 */
[----:B------:R-:W-:Y:S01]  /*1bb0*/  R2UR UR17, R19 ;  /* 0x00000000131172ca */ /* 0x000fe200000e0000 */
[----:B------:R-:W-:Y:S01]  /*1bc0*/  VIADD R22, R12, 0x1 ;  /* 0x000000010c167836 */ /* 0x000fe20000000000 */
[----:B------:R-:W-:Y:S02]  /*1bd0*/  R2UR UR19, R2 ;  /* 0x00000000021372ca */ /* 0x000fe400000e0000 */
[----:B------:R-:W-:Y:S01]  /*1be0*/  R2UR UR30, R30 ;  /* 0x000000001e1e72ca */ /* 0x000fe200000e0000 */
[----:B------:R-:W-:Y:S01]  /*1bf0*/  UIADD3 UR16, UPT, UPT, UR12, 0x8000, URZ ;  /* 0x000080000c107890 */ /* 0x000fe2000fffe0ff */
[----:B------:R-:W-:Y:S01]  /*1c00*/  SEL R22, R22, RZ, P2 ;  /* 0x000000ff16167207 */ /* 0x000fe20001000000 */
[----:B------:R-:W-:Y:S01]  /*1c10*/  UIADD3 UR12, UPT, UPT, UR12, 0x1c000, URZ ;  /* 0x0001c0000c0c7890 */ /* 0x000fe2000fffe0ff */
[----:B------:R-:W-:Y:S01]  /*1c20*/  R2UR UR31, R31 ;  /* 0x000000001f1f72ca */ /* 0x000fe200000e0000 */
[----:B------:R-:W-:Y:S01]  /*1c30*/  UIADD3 UR18, UPT, UPT, UR18, -0x100, URZ ;  /* 0xffffff0012127890 */ /* 0x000fe2000fffe0ff */
[----:B------:R-:W-:Y:S01]  /*1c40*/  R2UR UR28, R26 ;  /* 0x000000001a1c72ca */ /* 0x000fe200000e0000 */
[----:B------:R-:W-:Y:S01]  /*1c50*/  UIADD3 UR8, UPT, UPT, UR14, 0x30000, URZ ;  /* 0x000300000e087890 */ /* 0x000fe2000fffe0ff */
[----:B------:R-:W-:Y:S01]  /*1c60*/  R2UR UR29, R27 ;  /* 0x000000001b1d72ca */ /* 0x000fe200000e0000 */
[----:B------:R-:W-:Y:S01]  /*1c70*/  UIADD3 UR20, UPT, UPT, UR14, 0x30a00, URZ ;  /* 0x00030a000e147890 */ /* 0x000fe2000fffe0ff */
[----:B------:R-:W-:Y:S01]  /*1c80*/  R2UR UR11, R0 ;  /* 0x00000000000b72ca */ /* 0x000fe200000e0000 */
[----:B------:R-:W-:Y:S01]  /*1c90*/  UMOV UR13, UR17 ;  /* 0x00000011000d7c82 */ /* 0x000fe20008000000 */
[----:B------:R-:W-:Y:S01]  /*1ca0*/  UMOV UR14, UR18 ;  /* 0x00000012000e7c82 */ /* 0x000fe20008000000 */
[----:B------:R-:W-:Y:S01]  /*1cb0*/  R2UR UR22, R8 ;  /* 0x00000000081672ca */ /* 0x000fe200000e0000 */
[----:B------:R-:W-:Y:S01]  /*1cc0*/  UMOV UR9, UR17 ;  /* 0x0000001100097c82 */ /* 0x000fe20008000000 */
[C---:B------:R-:W-:Y:S01]  /*1cd0*/  ISETP.NE.AND P0, PT, R22.reuse, RZ, PT ;  /* 0x000000ff1600720c */ /* 0x040fe20003f05270 */
[----:B------:R-:W-:Y:S01]  /*1ce0*/  UMOV UR10, UR19 ;  /* 0x00000013000a7c82 */ /* 0x000fe20008000000 */
[----:B------:R4:W-:Y:S01]  /*1cf0*/  UTMALDG.2D [UR16], [UR30], desc[UR6] ;  /* 0x000006101e0075b4 */ /* 0x0009e20008009000 */
[----:B------:R-:W-:Y:S01]  /*1d00*/  UMOV UR21, UR17 ;  /* 0x0000001100157c82 */ /* 0x000fe20008000000 */
[----:B------:R-:W-:Y:S01]  /*1d10*/  SEL R28, RZ, 0x1, P0 ;  /* 0x00000001ff1c7807 */ /* 0x000fe20000000000 */
[C---:B------:R-:W-:Y:S01]  /*1d20*/  VIADD R32, R22.reuse, 0x1 ;  /* 0x0000000116207836 */ /* 0x040fe20000000000 */
[----:B------:R-:W-:Y:S04]  /*1d30*/  ISETP.NE.AND P0, PT, R22, 0x4, PT ;  /* 0x000000041600780c */ /* 0x000fe80003f05270 */
[----:B------:R-:W-:Y:S04]  /*1d40*/  SEL R32, R32, RZ, P0 ;  /* 0x000000ff20207207 */ /* 0x000fe80000000000 */
[----:B------:R-:W-:Y:S01]  /*1d50*/  ISETP.NE.AND P0, PT, R32, RZ, PT ;  /* 0x000000ff2000720c */ /* 0x000fe20003f05270 */
[C---:B---3--:R-:W-:Y:S01]  /*1d60*/  IMAD.SHL.U32 R21, R3.reuse, 0x1000, RZ ;  /* 0x0000100003157824 */ /* 0x048fe200078e00ff */
[C---:B------:R-:W-:Y:S01]  /*1d70*/  ISETP.GT.AND P1, PT, R3.reuse, RZ, PT ;  /* 0x000000ff0300720c */ /* 0x040fe20003f24270 */
[----:B--2---:R-:W-:Y:S01]  /*1d80*/  UIADD3 UR26, UP2, UPT, UR24, 0x140, URZ ;  /* 0x00000140181a7890 */ /* 0x004fe2000ff5e0ff */
[----:B------:R-:W-:Y:S01]  /*1d90*/  R2UR UR4, R3 ;  /* 0x00000000030472ca */ /* 0x000fe200000e0000 */
[----:B------:R-:W-:Y:S01]  /*1da0*/  UIADD3 UR24, UP1, UPT, UR24, 0x1c0, URZ ;  /* 0x000001c018187890 */ /* 0x000fe2000ff3e0ff */
[----:B------:R-:W-:Y:S01]  /*1db0*/  SEL R21, R21, RZ, P1 ;  /* 0x000000ff15157207 */ /* 0x000fe20000800000 */
[----:B------:R-:W-:Y:S02]  /*1dc0*/  UIADD3.X UR27, UPT, UPT, URZ, UR25, URZ, UP2, !UPT ;  /* 0x00000019ff1b7290 */ /* 0x000fe400097fe4ff */
[----:B------:R-:W-:Y:S02]  /*1dd0*/  UIADD3.X UR25, UPT, UPT, URZ, UR25, URZ, UP1, !UPT ;  /* 0x00000019ff197290 */ /* 0x000fe40008ffe4ff */
[----:B------:R-:W-:Y:S01]  /*1de0*/  IMAD.IADD R12, R8, 0x1, R21 ;  /* 0x00000001080c7824 */ /* 0x000fe200078e0215 */
[----:B------:R-:W-:Y:S01]  /*1df0*/  LOP3.LUT R21, R13, R28, RZ, 0x3c, !PT ;  /* 0x0000001c0d157212 */ /* 0x000fe200078e3cff */
[----:B------:R-:W-:Y:S02]  /*1e00*/  IMAD.MOV.U32 R28, RZ, RZ, 0x8400 ;  /* 0x00008400ff1c7424 */ /* 0x000fe400078e00ff */
[----:B------:R-:W-:Y:S01]  /*1e10*/  IMAD R13, R22, 0x8, R15 ;  /* 0x00000008160d7824 */ /* 0x000fe200078e020f */
[----:B------:R-:W-:Y:S01]  /*1e20*/  R2UR UR15, R12 ;  /* 0x000000000c0f72ca */ /* 0x000fe200000e0000 */
[----:B------:R-:W-:Y:S01]  /*1e30*/  UISETP.LT.AND UP0, UPT, URZ, UR4, UPT ;  /* 0x00000004ff00728c */ /* 0x000fe2000bf01270 */
[----:B-1----:R-:W-:Y:S01]  /*1e40*/  LOP3.LUT R23, R21, 0x1, RZ, 0x3c, !PT ;  /* 0x0000000115177812 */ /* 0x002fe200078e3cff */
[----:B------:R-:W-:Y:S02]  /*1e50*/  IMAD R22, R22, 0x4000, R9 ;  /* 0x0000400016167824 */ /* 0x000fe400078e0209 */
[----:B------:R-:W-:Y:S02]  /*1e60*/  USEL UR4, URZ, UR4, !UP0 ;  /* 0x00000004ff047287 */ /* 0x000fe4000c000000 */
[----:B------:R-:W-:Y:S02]  /*1e70*/  IMAD.U32 R24, R23, -0x80000000, RZ ;  /* 0x8000000017187824 */ /* 0x000fe400078e00ff */
[----:B------:R-:W-:Y:S04]  /*1e80*/  UIMAD UR23, UR4, 0xe, UR11 ;  /* 0x0000000e041778a4 */ /* 0x000fe8000f8e020b */
[----:B------:R4:W-:Y:S01]  /*1e90*/  UTMALDG.2D [UR12], [UR28], desc[UR6] ;  /* 0x0000060c1c0075b4 */ /* 0x0009e20008009000 */
[----:B------:R4:W-:Y:S04]  /*1ea0*/  UTMALDG.2D [UR8], [UR26], desc[UR6] ;  /* 0x000006081a0075b4 */ /* 0x0009e80008009000 */
[----:B------:R4:W-:Y:S01]  /*1eb0*/  UTMALDG.2D [UR20], [UR24], desc[UR6] ;  /* 0x00000614180075b4 */ /* 0x0009e20008009000 */
[----:B------:R4:W-:Y:S01]  /*1ec0*/  SYNCS.ARRIVE.TRANS64 RZ, [R19+URZ], R28 ;  /* 0x0000001c13ff79a7 */ /* 0x0009e200080000ff */
[----:B------:R-:W1:Y:S02]  /*1ed0*/  SYNCS.PHASECHK.TRANS64.TRYWAIT P1, [R13+URZ+0x28], R24 ;  /* 0x000028180d0075a7 */ /* 0x000e6400080211ff */
[----:B-1--4-:R-:W-:Y:S05]  /*1ee0*/  @!P1 BRA `(.L_x_27) ;  /* 0x00000018006c9947 */ /* 0x012fea0003800000 */
.L_x_58:
[----:B------:R-:W-:Y:S01]  /*1ef0*/  R2UR UR4, R22 ;  /* 0x00000000160472ca */ /* 0x000fe200000e0000 */
[----:B------:R-:W-:Y:S01]  /*1f00*/  UMOV UR14, 0x0 ;  /* 0x00000000000e7882 */ /* 0x000fe20000000000 */
[----:B------:R-:W-:Y:S01]  /*1f10*/  R2UR UR10, R18 ;  /* 0x00000000120a72ca */ /* 0x000fe200000e0000 */
[----:B------:R-:W-:Y:S01]  /*1f20*/  UMOV UR15, 0x10000000 ;  /* 0x10000000000f7882 */ /* 0x000fe20000000000 */
[----:B------:R-:W-:Y:S01]  /*1f30*/  R2UR UR9, R13 ;  /* 0x000000000d0972ca */ /* 0x000fe200000e0000 */
[----:B------:R-:W-:Y:S01]  /*1f40*/  IMAD.MOV.U32 R24, RZ, RZ, 0x8000 ;  /* 0x00008000ff187424 */ /* 0x000fe200078e00ff */
[----:B------:R-:W-:Y:S01]  /*1f50*/  R2UR UR16, R30 ;  /* 0x000000001e1072ca */ /* 0x000fe200000e0000 */
[----:B------:R-:W-:Y:S01]  /*1f60*/  IMAD R3, R32, 0x8, R15 ;  /* 0x0000000820037824 */ /* 0x000fe200078e020f */
[----:B------:R-:W-:Y:S02]  /*1f70*/  R2UR UR17, R31 ;  /* 0x000000001f1172ca */ /* 0x000fe400000e0000 */
[----:B------:R-:W-:Y:S02]  /*1f80*/  R2UR UR11, R2 ;  /* 0x00000000020b72ca */ /* 0x000fe400000e0000 */
[----:B------:R-:W-:Y:S01]  /*1f90*/  R2UR UR12, R26 ;  /* 0x000000001a0c72ca */ /* 0x000fe200000e0000 */
[----:B------:R-:W-:Y:S01]  /*1fa0*/  UIADD3 UR8, UPT, UPT, UR4, 0x8000, URZ ;  /* 0x0000800004087890 */ /* 0x000fe2000fffe0ff */
[----:B------:R-:W-:Y:S01]  /*1fb0*/  R2UR UR13, R27 ;  /* 0x000000001b0d72ca */ /* 0x000fe200000e0000 */
[----:B------:R-:W-:Y:S01]  /*1fc0*/  UIADD3 UR10, UPT, UPT, UR10, -0x80, URZ ;  /* 0xffffff800a0a7890 */ /* 0x000fe2000fffe0ff */
[----:B------:R-:W-:Y:S01]  /*1fd0*/  R2UR UR7, R12 ;  /* 0x000000000c0772ca */ /* 0x000fe200000e0000 */
[----:B------:R-:W-:Y:S01]  /*1fe0*/  UIADD3 UR4, UPT, UPT, UR4, 0x1c000, URZ ;  /* 0x0001c00004047890 */ /* 0x000fe2000fffe0ff */
[----:B------:R-:W-:Y:S01]  /*1ff0*/  SEL R22, RZ, 0x1, P0 ;  /* 0x00000001ff167807 */ /* 0x000fe20000000000 */
[----:B------:R-:W-:Y:S01]  /*2000*/  UMOV UR5, UR9 ;  /* 0x0000000900057c82 */ /* 0x000fe20008000000 */
[C---:B------:R-:W-:Y:S02]  /*2010*/  ISETP.NE.AND P0, PT, R32.reuse, 0x4, PT ;  /* 0x000000042000780c */ /* 0x040fe40003f05270 */
[----:B------:R-:W-:Y:S01]  /*2020*/  UMOV UR6, UR10 ;  /* 0x0000000a00067c82 */ /* 0x000fe20008000000 */
[----:B------:R-:W-:Y:S01]  /*2030*/  LOP3.LUT R19, R21, R22, RZ, 0x3c, !PT ;  /* 0x0000001615137212 */ /* 0x000fe200078e3cff */
[----:B------:R2:W-:Y:S01]  /*2040*/  UTMALDG.2D [UR8], [UR16], desc[UR14] ;  /* 0x00000e08100075b4 */ /* 0x0005e20008009000 */
[----:B------:R-:W-:Y:S02]  /*2050*/  VIADD R22, R32, 0x1 ;  /* 0x0000000120167836 */ /* 0x000fe40000000000 */
[----:B------:R-:W-:Y:S03]  /*2060*/  LOP3.LUT R21, R19, 0x1, RZ, 0x3c, !PT ;  /* 0x0000000113157812 */ /* 0x000fe600078e3cff */
[----:B------:R-:W-:Y:S01]  /*2070*/  SEL R22, R22, RZ, P0 ;  /* 0x000000ff16167207 */ /* 0x000fe20000000000 */
[----:B------:R2:W-:Y:S01]  /*2080*/  UTMALDG.2D [UR4], [UR12], desc[UR14] ;  /* 0x00000e040c0075b4 */ /* 0x0005e20008009000 */
[----:B------:R3:W-:Y:S01]  /*2090*/  SYNCS.ARRIVE.TRANS64 RZ, [R13+URZ], R24 ;  /* 0x000000180dff79a7 */ /* 0x0007e200080000ff */
[----:B------:R-:W-:Y:S01]  /*20a0*/  IMAD.U32 R28, R21, -0x80000000, RZ ;  /* 0x80000000151c7824 */ /* 0x000fe200078e00ff */
[----:B------:R-:W-:Y:S03]  /*20b0*/  ISETP.NE.AND P0, PT, R22, RZ, PT ;  /* 0x000000ff1600720c */ /* 0x000fe60003f05270 */
[----:B------:R-:W4:Y:S01]  /*20c0*/  SYNCS.PHASECHK.TRANS64.TRYWAIT P1, [R3+URZ+0x28], R28 ;  /* 0x0000281c030075a7 */ /* 0x000f2200080211ff */
[----:B-1-3--:R-:W-:Y:S01]  /*20d0*/  IMAD R13, R32, 0x4000, R9 ;  /* 0x00004000200d7824 */ /* 0x00afe200078e0209 */
[----:B--2-4-:R-:W-:Y:S08]  /*20e0*/  @!P1 BRA `(.L_x_28) ;  /* 0x0000001800049947 */ /* 0x014ff00003800000 */
.L_x_60:
[----:B------:R-:W-:Y:S01]  /*20f0*/  R2UR UR4, R13 ;  /* 0x000000000d0472ca */ /* 0x000fe200000e0000 */
[----:B------:R-:W-:Y:S01]  /*2100*/  UMOV UR14, 0x0 ;  /* 0x00000000000e7882 */ /* 0x000fe20000000000 */
[----:B------:R-:W-:Y:S01]  /*2110*/  R2UR UR9, R3 ;  /* 0x00000000030972ca */ /* 0x000fe200000e0000 */
[----:B------:R-:W-:Y:S01]  /*2120*/  UMOV UR15, 0x10000000 ;  /* 0x10000000000f7882 */ /* 0x000fe20000000000 */
[----:B------:R-:W-:Y:S02]  /*2130*/  R2UR UR10, R18 ;  /* 0x00000000120a72ca */ /* 0x000fe400000e0000 */
[----:B------:R-:W-:Y:S02]  /*2140*/  R2UR UR16, R30 ;  /* 0x000000001e1072ca */ /* 0x000fe400000e0000 */
[----:B------:R-:W-:Y:S02]  /*2150*/  R2UR UR17, R31 ;  /* 0x000000001f1172ca */ /* 0x000fe400000e0000 */
[----:B------:R-:W-:Y:S02]  /*2160*/  R2UR UR11, R2 ;  /* 0x00000000020b72ca */ /* 0x000fe400000e0000 */
[----:B------:R-:W-:Y:S01]  /*2170*/  R2UR UR12, R26 ;  /* 0x000000001a0c72ca */ /* 0x000fe200000e0000 */
[----:B------:R-:W-:Y:S01]  /*2180*/  UIADD3 UR8, UPT, UPT, UR4, 0x8000, URZ ;  /* 0x0000800004087890 */ /* 0x000fe2000fffe0ff */
[----:B------:R-:W-:Y:S01]  /*2190*/  R2UR UR13, R27 ;  /* 0x000000001b0d72ca */ /* 0x000fe200000e0000 */
[----:B------:R-:W-:Y:S01]  /*21a0*/  UIADD3 UR4, UPT, UPT, UR4, 0x1c000, URZ ;  /* 0x0001c00004047890 */ /* 0x000fe2000fffe0ff */
[----:B------:R-:W-:Y:S01]  /*21b0*/  R2UR UR7, R12 ;  /* 0x000000000c0772ca */ /* 0x000fe200000e0000 */
[----:B------:R-:W-:Y:S01]  /*21c0*/  UMOV UR5, UR9 ;  /* 0x0000000900057c82 */ /* 0x000fe20008000000 */
[----:B------:R-:W-:Y:S01]  /*21d0*/  UMOV UR6, UR10 ;  /* 0x0000000a00067c82 */ /* 0x000fe20008000000 */
[----:B------:R-:W-:Y:S04]  /*21e0*/  SEL R32, RZ, 0x1, P0 ;  /* 0x00000001ff207807 */ /* 0x000fe80000000000 */
[----:B------:R2:W-:Y:S01]  /*21f0*/  UTMALDG.2D [UR8], [UR16], desc[UR14] ;  /* 0x00000e08100075b4 */ /* 0x0005e20008009000 */
[----:B------:R-:W-:Y:S01]  /*2200*/  LOP3.LUT R13, R19, R32, RZ, 0x3c, !PT ;  /* 0x00000020130d7212 */ /* 0x000fe200078e3cff */
[----:B------:R-:W-:Y:S03]  /*2210*/  IMAD R19, R22, 0x8, R15 ;  /* 0x0000000816137824 */ /* 0x000fe600078e020f */
[----:B------:R-:W-:Y:S01]  /*2220*/  LOP3.LUT R21, R13, 0x1, RZ, 0x3c, !PT ;  /* 0x000000010d157812 */ /* 0x000fe200078e3cff */
[----:B------:R2:W-:Y:S01]  /*2230*/  UTMALDG.2D [UR4], [UR12], desc[UR14] ;  /* 0x00000e040c0075b4 */ /* 0x0005e20008009000 */
[----:B------:R2:W-:Y:S03]  /*2240*/  SYNCS.ARRIVE.TRANS64 RZ, [R3+URZ], R24 ;  /* 0x0000001803ff79a7 */ /* 0x0005e600080000ff */
[----:B------:R-:W-:Y:S02]  /*2250*/  IMAD.U32 R28, R21, -0x80000000, RZ ;  /* 0x80000000151c7824 */ /* 0x000fe400078e00ff */
[----:B------:R-:W-:Y:S02]  /*2260*/  VIADD R21, R18, 0x80 ;  /* 0x0000008012157836 */ /* 0x000fe40000000000 */
[----:B------:R-:W3:Y:S02]  /*2270*/  SYNCS.PHASECHK.TRANS64.TRYWAIT P0, [R19+URZ+0x28], R28 ;  /* 0x0000281c130075a7 */ /* 0x000ee400080011ff */
[----:B--23--:R-:W-:Y:S05]  /*2280*/  @!P0 BRA `(.L_x_29) ;  /* 0x0000001400b48947 */ /* 0x00cfea0003800000 */
.L_x_62:
[----:B------:R-:W-:Y:S01]  /*2290*/  R2UR UR16, R30 ;  /* 0x000000001e1072ca */ /* 0x000fe200000e0000 */
[----:B-1----:R-:W-:Y:S01]  /*22a0*/  IMAD R3, R22, 0x4000, R9 ;  /* 0x0000400016037824 */ /* 0x002fe200078e0209 */
[----:B------:R-:W-:Y:S01]  /*22b0*/  R2UR UR17, R31 ;  /* 0x000000001f1172ca */ /* 0x000fe200000e0000 */
[----:B------:R-:W-:Y:S01]  /*22c0*/  UMOV UR14, 0x0 ;  /* 0x00000000000e7882 */ /* 0x000fe20000000000 */
[----:B------:R-:W-:Y:S01]  /*22d0*/  R2UR UR10, R21 ;  /* 0x00000000150a72ca */ /* 0x000fe200000e0000 */
[----:B------:R-:W-:Y:S01]  /*22e0*/  UMOV UR15, 0x10000000 ;  /* 0x10000000000f7882 */ /* 0x000fe20000000000 */
[----:B------:R-:W-:Y:S01]  /*22f0*/  R2UR UR4, R3 ;  /* 0x00000000030472ca */ /* 0x000fe200000e0000 */
[----:B------:R-:W-:Y:S01]  /*2300*/  VIADD R18, R18, 0x200 ;  /* 0x0000020012127836 */ /* 0x000fe20000000000 */
[----:B------:R-:W-:Y:S01]  /*2310*/  R2UR UR9, R19 ;  /* 0x00000000130972ca */ /* 0x000fe200000e0000 */
[----:B------:R-:W-:Y:S01]  /*2320*/  VIADD R0, R0, 0x1 ;  /* 0x0000000100007836 */ /* 0x000fe20000000000 */
[----:B------:R-:W-:Y:S02]  /*2330*/  R2UR UR11, R2 ;  /* 0x00000000020b72ca */ /* 0x000fe400000e0000 */
[----:B------:R-:W-:Y:S02]  /*2340*/  R2UR UR12, R26 ;  /* 0x000000001a0c72ca */ /* 0x000fe400000e0000 */
[----:B------:R-:W-:Y:S02]  /*2350*/  R2UR UR13, R27 ;  /* 0x000000001b0d72ca */ /* 0x000fe400000e0000 */
[----:B------:R-:W-:Y:S01]  /*2360*/  R2UR UR7, R12 ;  /* 0x000000000c0772ca */ /* 0x000fe200000e0000 */
[----:B------:R-:W-:Y:S01]  /*2370*/  UMOV UR6, UR10 ;  /* 0x0000000a00067c82 */ /* 0x000fe20008000000 */
[C---:B------:R-:W-:Y:S01]  /*2380*/  VIADD R12, R22.reuse, 0x1 ;  /* 0x00000001160c7836 */ /* 0x040fe20000000000 */
[----:B------:R-:W-:Y:S01]  /*2390*/  UIADD3 UR8, UPT, UPT, UR4, 0x8000, URZ ;  /* 0x0000800004087890 */ /* 0x000fe2000fffe0ff */
[----:B------:R-:W-:Y:S01]  /*23a0*/  ISETP.NE.AND P0, PT, R22, 0x4, PT ;  /* 0x000000041600780c */ /* 0x000fe20003f05270 */
[----:B------:R-:W-:Y:S01]  /*23b0*/  UIADD3 UR4, UPT, UPT, UR4, 0x1c000, URZ ;  /* 0x0001c00004047890 */ /* 0x000fe2000fffe0ff */
[----:B------:R-:W-:Y:S02]  /*23c0*/  UMOV UR5, UR9 ;  /* 0x0000000900057c82 */ /* 0x000fe40008000000 */
[----:B------:R-:W-:Y:S02]  /*23d0*/  SEL R12, R12, RZ, P0 ;  /* 0x000000ff0c0c7207 */ /* 0x000fe40000000000 */
[----:B------:R-:W-:Y:S02]  /*23e0*/  ISETP.NE.AND P0, PT, R18, 0x1d00, PT ;  /* 0x00001d001200780c */ /* 0x000fe40003f05270 */
[----:B------:R1:W-:Y:S01]  /*23f0*/  UTMALDG.2D [UR8], [UR16], desc[UR14] ;  /* 0x00000e08100075b4 */ /* 0x0003e20008009000 */
[----:B------:R-:W-:Y:S04]  /*2400*/  ISETP.NE.AND P1, PT, R12, RZ, PT ;  /* 0x000000ff0c00720c */ /* 0x000fe80003f25270 */
[----:B------:R-:W-:Y:S01]  /*2410*/  SEL R22, RZ, 0x1, P1 ;  /* 0x00000001ff167807 */ /* 0x000fe20000800000 */
[----:B------:R1:W-:Y:S01]  /*2420*/  UTMALDG.2D [UR4], [UR12], desc[UR14] ;  /* 0x00000e040c0075b4 */ /* 0x0003e20008009000 */
[----:B------:R1:W-:Y:S02]  /*2430*/  SYNCS.ARRIVE.TRANS64 RZ, [R19+URZ], R24 ;  /* 0x0000001813ff79a7 */ /* 0x0003e400080000ff */
[----:B------:R-:W-:Y:S02]  /*2440*/  LOP3.LUT R13, R13, R22, RZ, 0x3c, !PT ;  /* 0x000000160d0d7212 */ /* 0x000fe400078e3cff */
[----:B------:R-:W-:Y:S05]  /*2450*/  @P0 BRA `(.L_x_30) ;  /* 0xfffffff4007c0947 */ /* 0x000fea000383ffff */
[----:B------:R-:W-:-:S13]  /*2460*/  ISETP.NE.AND P0, PT, R14, R10, PT ;  /* 0x0000000a0e00720c */ /* 0x000fda0003f05270 */
[----:B-1----:R-:W-:Y:S05]  /*2470*/  @!P0 EXIT ;  /* 0x000000000000894d */ /* 0x002fea0003800000 */
[----:B------:R-:W-:-:S05]  /*2480*/  IADD3 R14, PT, PT, R14, 0x1, RZ ;  /* 0x000000010e0e7810 */ /* 0x000fca0007ffe0ff */
[----:B------:R-:W-:Y:S01]  /*2490*/  IMAD R0, R14, 0x90, R11 ;  /* 0x000000900e007824 */ /* 0x000fe200078e020b */
[----:B------:R-:W-:Y:S06]  /*24a0*/  BRA `(.L_x_31) ;  /* 0xfffffff400047947 */ /* 0x000fec000383ffff */
.L_x_13:
[----:B------:R-:W-:-:S04]  /*24b0*/  LOP3.LUT R0, R3, 0xfffffffc, RZ, 0xc0, !PT ;  /* 0xfffffffc03007812 */ /* 0x000fc800078ec0ff */
[----:B------:R-:W-:-:S13]  /*24c0*/  ISETP.NE.AND P0, PT, R0, 0x4, PT ;  /* 0x000000040000780c */ /* 0x000fda0003f05270 */
[----:B-1----:R-:W-:Y:S05]  /*24d0*/  @P0 EXIT ;  /* 0x000000000000094d */ /* 0x002fea0003800000 */
[----:B------:R-:W1:Y:S01]  /*24e0*/  S2R R0, SR_CgaCtaId ;  /* 0x0000000000007919 */ /* 0x000e620000008800 */
[----:B------:R-:W-:-:S04]  /*24f0*/  MOV R5, 0x400 ;  /* 0x0000040000057802 */ /* 0x000fc80000000f00 */
[----:B-1----:R-:W-:-:S05]  /*2500*/  LEA R0, R0, R5, 0x18 ;  /* 0x0000000500007211 */ /* 0x002fca00078ec0ff */
[----:B------:R-:W1:Y:S02]  /*2510*/  LDS R4, [R0+0x31498] ;  /* 0x0314980000047984 */ /* 0x000e640000000800 */
[----:B-1----:R-:W-:-:S13]  /*2520*/  ISETP.NE.AND P0, PT, R4, RZ, PT ;  /* 0x000000ff0400720c */ /* 0x002fda0003f05270 */
[----:B------:R-:W-:Y:S05]  /*2530*/  @!P0 BRA `(.L_x_32) ;  /* 0x0000000000048947 */ /* 0x000fea0003800000 */
[----:B------:R-:W-:Y:S05]  /*2540*/  BPT.TRAP 0x1 ;  /* 0x000000040000795c */ /* 0x000fea0000300000 */
.L_x_32:
[----:B------:R-:W1:Y:S01]  /*2550*/  S2UR UR4, SR_CTAID.X ;  /* 0x00000000000479c3 */ /* 0x000e620000002500 */
[----:B------:R-:W-:Y:S02]  /*2560*/  IADD3 R3, PT, PT, R3, -0x4, RZ ;  /* 0xfffffffc03037810 */ /* 0x000fe40007ffe0ff */
[----:B-1----:R-:W-:-:S13]  /*2570*/  ISETP.LE.U32.AND P0, PT, R22, UR4, PT ;  /* 0x0000000416007c0c */ /* 0x002fda000bf03070 */
[----:B------:R-:W-:Y:S05]  /*2580*/  @P0 BRA `(.L_x_33) ;  /* 0x0000000c00a00947 */ /* 0x000fea0003800000 */
[----:B------:R-:W-:Y:S01]  /*2590*/  IMAD.U32 R32, RZ, RZ, UR4 ;  /* 0x00000004ff207e24 */ /* 0x000fe2000f8e00ff */
[----:B------:R-:W-:Y:S01]  /*25a0*/  MOV R21, 0xffffffff ;  /* 0xffffffff00157802 */ /* 0x000fe20000000f00 */
[----:B------:R-:W-:Y:S02]  /*25b0*/  IMAD R4, R3, 0x20, R2 ;  /* 0x0000002003047824 */ /* 0x000fe400078e0202 */
[----:B------:R-:W-:Y:S01]  /*25c0*/  IMAD.SHL.U32 R5, R2, 0x10, RZ ;  /* 0x0000001002057824 */ /* 0x000fe200078e00ff */
[----:B------:R-:W-:Y:S01]  /*25d0*/  LOP3.LUT R7, RZ, R32, RZ, 0x33, !PT ;  /* 0x00000020ff077212 */ /* 0x000fe200078e33ff */
[----:B------:R-:W-:Y:S01]  /*25e0*/  IMAD.SHL.U32 R2, R4, 0x80, RZ ;  /* 0x0000008004027824 */ /* 0x000fe200078e00ff */
[----:B------:R-:W-:Y:S02]  /*25f0*/  PRMT R23, R32, 0x7610, R23 ;  /* 0x0000761020177816 */ /* 0x000fe40000000017 */
[----:B------:R-:W-:Y:S01]  /*2600*/  LOP3.LUT R5, R5, 0x70, RZ, 0xc0, !PT ;  /* 0x0000007005057812 */ /* 0x000fe200078ec0ff */
[----:B------:R-:W-:-:S03]  /*2610*/  IMAD.IADD R22, R22, 0x1, R7 ;  /* 0x0000000116167824 */ /* 0x000fc600078e0207 */
[----:B------:R-:W-:Y:S01]  /*2620*/  LOP3.LUT R31, R2, R5, RZ, 0xfc, !PT ;  /* 0x00000005021f7212 */ /* 0x000fe200078efcff */
[----:B------:R-:W-:Y:S01]  /*2630*/  IMAD.HI.U32 R22, R22, 0x38e38e39, RZ ;  /* 0x38e38e3916167827 */ /* 0x000fe200078e00ff */
[C-C-:B------:R-:W-:Y:S02]  /*2640*/  LOP3.LUT R11, R2.reuse, 0x10, R5.reuse, 0xf6, !PT ;  /* 0x00000010020b7812 */ /* 0x140fe400078ef605 */
[----:B------:R-:W-:Y:S01]  /*2650*/  LOP3.LUT R29, R2, 0x20, R5, 0xf6, !PT ;  /* 0x00000020021d7812 */ /* 0x000fe200078ef605 */
[----:B------:R-:W-:Y:S01]  /*2660*/  IMAD.IADD R31, R0, 0x1, R31 ;  /* 0x00000001001f7824 */ /* 0x000fe200078e021f */
[----:B------:R-:W-:Y:S01]  /*2670*/  LOP3.LUT R9, R2, 0x30, R5, 0xf6, !PT ;  /* 0x0000003002097812 */ /* 0x000fe200078ef605 */
[----:B------:R-:W-:Y:S01]  /*2680*/  IMAD.IADD R30, R0, 0x1, R11 ;  /* 0x00000001001e7824 */ /* 0x000fe200078e020b */
[----:B------:R-:W-:Y:S01]  /*2690*/  LOP3.LUT R27, R2, 0x40, R5, 0xf6, !PT ;  /* 0x00000040021b7812 */ /* 0x000fe200078ef605 */
[----:B------:R-:W-:Y:S01]  /*26a0*/  IMAD.IADD R29, R0, 0x1, R29 ;  /* 0x00000001001d7824 */ /* 0x000fe200078e021d */
[----:B------:R-:W-:-:S02]  /*26b0*/  LOP3.LUT R7, R2, 0x50, R5, 0xf6, !PT ;  /* 0x0000005002077812 */ /* 0x000fc400078ef605 */
[----:B------:R-:W-:Y:S01]  /*26c0*/  LOP3.LUT R25, R2, 0x60, R5, 0xf6, !PT ;  /* 0x0000006002197812 */ /* 0x000fe200078ef605 */
[C---:B------:R-:W-:Y:S01]  /*26d0*/  IMAD.IADD R27, R0.reuse, 0x1, R27 ;  /* 0x00000001001b7824 */ /* 0x040fe200078e021b */
[----:B------:R-:W-:Y:S01]  /*26e0*/  SHF.R.U32.HI R22, RZ, 0x5, R22 ;  /* 0x00000005ff167819 */ /* 0x000fe20000011616 */
[----:B------:R-:W-:Y:S01]  /*26f0*/  IMAD.IADD R26, R0, 0x1, R7 ;  /* 0x00000001001a7824 */ /* 0x000fe200078e0207 */
[----:B------:R-:W-:Y:S01]  /*2700*/  LOP3.LUT R5, R2, 0x70, R5, 0xf6, !PT ;  /* 0x0000007002057812 */ /* 0x000fe200078ef605 */
[C---:B------:R-:W-:Y:S01]  /*2710*/  IMAD.IADD R25, R0.reuse, 0x1, R25 ;  /* 0x0000000100197824 */ /* 0x040fe200078e0219 */
[C---:B------:R-:W-:Y:S01]  /*2720*/  IADD3 R28, PT, PT, R0.reuse, R9, RZ ;  /* 0x00000009001c7210 */ /* 0x040fe20007ffe0ff */
[----:B------:R-:W-:Y:S01]  /*2730*/  IMAD.MOV R22, RZ, RZ, -R22 ;  /* 0x000000ffff167224 */ /* 0x000fe200078e0a16 */
[----:B------:R-:W-:-:S07]  /*2740*/  IADD3 R24, PT, PT, R0, R5, RZ ;  /* 0x0000000500187210 */ /* 0x000fce0007ffe0ff */
.L_x_41:
[----:B------:R-:W-:Y:S01]  /*2750*/  SHF.R.U32.HI R49, RZ, 0x5, R32 ;  /* 0x00000005ff317819 */ /* 0x000fe20000011620 */
[----:B------:R-:W-:Y:S01]  /*2760*/  VIADD R22, R22, 0x1 ;  /* 0x0000000116167836 */ /* 0x000fe20000000000 */
[----:B------:R-:W-:Y:S05]  /*2770*/  YIELD ;  /* 0x0000000000007946 */ /* 0x000fea0003800000 */
[----:B------:R-:W-:Y:S01]  /*2780*/  LOP3.LUT R49, R49, 0x7fffff0, RZ, 0xc0, !PT ;  /* 0x07fffff031317812 */ /* 0x000fe200078ec0ff */
[----:B------:R-:W-:Y:S01]  /*2790*/  VIADD R21, R21, 0x1 ;  /* 0x0000000115157836 */ /* 0x000fe20000000000 */
[----:B------:R-:W-:Y:S02]  /*27a0*/  ISETP.NE.AND P2, PT, R3, RZ, PT ;  /* 0x000000ff0300720c */ /* 0x000fe40003f45270 */
[----:B------:R-:W-:-:S02]  /*27b0*/  LOP3.LUT R35, R23, 0x1ff, RZ, 0xc0, !PT ;  /* 0x000001ff17237812 */ /* 0x000fc400078ec0ff */
[----:B------:R-:W-:Y:S02]  /*27c0*/  VIADDMNMX.U32 R48, R20, -R49, 0x10, PT ;  /* 0x0000001014307446 */ /* 0x000fe40003800831 */
[----:B------:R-:W-:Y:S02]  /*27d0*/  ISETP.NE.AND P0, PT, R22, 0x1, PT ;  /* 0x000000011600780c */ /* 0x000fe40003f05270 */
[----:B----4-:R-:W-:-:S11]  /*27e0*/  MOV R2, 0x2800 ;  /* 0x0000280000027802 */ /* 0x010fd60000000f00 */
[----:B------:R-:W-:Y:S05]  /*27f0*/  CALL.REL.NOINC `($__internal_3_$__cuda_sm20_div_u16) ;  /* 0x0000001000ac7944 */ /* 0x000fea0003c00000 */
[C---:B------:R-:W-:Y:S01]  /*2800*/  IMAD.SHL.U32 R7, R21.reuse, 0x8, RZ ;  /* 0x0000000815077824 */ /* 0x040fe200078e00ff */
[----:B------:R-:W-:Y:S01]  /*2810*/  SHF.R.U32.HI R5, RZ, 0x1, R21 ;  /* 0x00000001ff057819 */ /* 0x000fe20000011615 */
[----:B------:R-:W-:-:S03]  /*2820*/  IMAD.SHL.U32 R33, R21, 0x80, RZ ;  /* 0x0000008015217824 */ /* 0x000fc600078e00ff */
[----:B------:R-:W-:Y:S02]  /*2830*/  LOP3.LUT R7, R7, 0x8, RZ, 0xc0, !PT ;  /* 0x0000000807077812 */ /* 0x000fe400078ec0ff */
[----:B------:R-:W-:Y:S02]  /*2840*/  LOP3.LUT R5, R5, 0x1, RZ, 0xc0, !PT ;  /* 0x0000000105057812 */ /* 0x000fe400078ec0ff */
[----:B------:R-:W-:Y:S01]  /*2850*/  LOP3.LUT R33, R33, 0x80, RZ, 0xc0, !PT ;  /* 0x0000008021217812 */ /* 0x000fe200078ec0ff */
[----:B------:R-:W-:Y:S02]  /*2860*/  IMAD.IADD R2, R0, 0x1, R7 ;  /* 0x0000000100027824 */ /* 0x000fe400078e0207 */
[----:B------:R-:W-:-:S04]  /*2870*/  IMAD.U32 R5, R5, -0x80000000, RZ ;  /* 0x8000000005057824 */ /* 0x000fc800078e00ff */
[----:B------:R-:W1:Y:S02]  /*2880*/  SYNCS.PHASECHK.TRANS64.TRYWAIT P1, [R2+URZ+0x31478], R5 ;  /* 0x03147805020075a7 */ /* 0x000e6400080211ff */
[----:B-1----:R-:W-:Y:S05]  /*2890*/  @!P1 BRA `(.L_x_34) ;  /* 0x0000001000489947 */ /* 0x002fea0003800000 */
.L_x_64:
[----:B------:R-:W-:Y:S01]  /*28a0*/  NOP ;  /* 0x0000000000007918 */ /* 0x000fe20000000000 */
[----:B------:R-:W-:Y:S05]  /*28b0*/  @P2 BRA `(.L_x_35) ;  /* 0x0000000000042947 */ /* 0x000fea0003800000 */
[----:B------:R-:W-:-:S04]  /*28c0*/  DEPBAR.LE SB0, 0x1 ;  /* 0x000080400000791a */ /* 0x000fc80000000000 */
.L_x_35:
[----:B------:R-:W-:Y:S05]  /*28d0*/  WARPSYNC.ALL ;  /* 0x0000000000007948 */ /* 0x000fea0003800000 */
[----:B------:R-:W-:Y:S01]  /*28e0*/  NOP ;  /* 0x0000000000007918 */ /* 0x000fe20000000000 */
[----:B------:R-:W-:Y:S01]  /*28f0*/  BAR.SYNC.DEFER_BLOCKING 0x8, 0x80 ;  /* 0x0202000000007b1d */ /* 0x000fe20000010000 */
[C---:B------:R-:W-:Y:S02]  /*2900*/  R2UR UR5, R33.reuse ;  /* 0x00000000210572ca */ /* 0x040fe400000e0000 */
[----:B------:R-:W-:Y:S02]  /*2910*/  R2UR UR4, R33 ;  /* 0x00000000210472ca */ /* 0x000fe400000e0000 */
[----:B------:R-:W-:-:S02]  /*2920*/  PRMT R48, R48, 0x9910, RZ ;  /* 0x0000991030307816 */ /* 0x000fc400000000ff */
[----:B------:R-:W-:-:S07]  /*2930*/  ISETP.NE.AND P1, PT, R3, RZ, PT ;  /* 0x000000ff0300720c */ /* 0x000fce0003f25270 */
[----:B------:R-:W2:Y:S01]  /*2940*/  LDTM.x8 R12, tmem[UR5] ;  /* 0x00000005000c79ee */ /* 0x000ea200081c0000 */
[C---:B------:R-:W-:Y:S01]  /*2950*/  R2UR UR5, R33.reuse ;  /* 0x00000000210572ca */ /* 0x040fe200000e0000 */
[----:B------:R-:W-:Y:S01]  /*2960*/  NOP ;  /* 0x0000000000007918 */ /* 0x000fe20000000000 */
[----:B-12---:R-:W1:Y:S01]  /*2970*/  LDTM.x8 R4, tmem[UR4+0x8] ;  /* 0x00000804000479ee */ /* 0x006e6200081c0000 */
[----:B------:R-:W-:Y:S02]  /*2980*/  R2UR UR4, R33 ;  /* 0x00000000210472ca */ /* 0x000fe400000e0000 */
[----:B------:R-:W-:Y:S02]  /*2990*/  F2FP.BF16.F32.PACK_AB R36, R13, R12 ;  /* 0x0000000c0d24723e */ /* 0x000fe400000010ff */
[----:B------:R-:W-:Y:S02]  /*29a0*/  F2FP.BF16.F32.PACK_AB R37, R15, R14 ;  /* 0x0000000e0f25723e */ /* 0x000fe400000010ff */
[----:B------:R-:W-:-:S02]  /*29b0*/  F2FP.BF16.F32.PACK_AB R38, R17, R16 ;  /* 0x000000101126723e */ /* 0x000fc400000010ff */
[----:B------:R-:W-:Y:S02]  /*29c0*/  F2FP.BF16.F32.PACK_AB R39, R19, R18 ;  /* 0x000000121327723e */ /* 0x000fe400000010ff */
[----:B-1----:R-:W-:-:S03]  /*29d0*/  F2FP.BF16.F32.PACK_AB R40, R5, R4 ;  /* 0x000000040528723e */ /* 0x002fc600000010ff */
[----:B------:R1:W-:Y:S01]  /*29e0*/  STS.128 [R31], R36 ;  /* 0x000000241f007388 */ /* 0x0003e20000000c00 */
[----:B------:R-:W-:Y:S01]  /*29f0*/  F2FP.BF16.F32.PACK_AB R41, R7, R6 ;  /* 0x000000060729723e */ /* 0x000fe200000010ff */
[----:B------:R-:W-:Y:S01]  /*2a00*/  NOP ;  /* 0x0000000000007918 */ /* 0x000fe20000000000 */
[----:B------:R-:W-:Y:S01]  /*2a10*/  F2FP.BF16.F32.PACK_AB R42, R9, R8 ;  /* 0x00000008092a723e */ /* 0x000fe200000010ff */
[----:B------:R-:W2:Y:S01]  /*2a20*/  LDTM.x8 R12, tmem[UR5+0x10] ;  /* 0x00001005000c79ee */ /* 0x000ea200081c0000 */
[----:B------:R-:W-:Y:S02]  /*2a30*/  F2FP.BF16.F32.PACK_AB R43, R11, R10 ;  /* 0x0000000a0b2b723e */ /* 0x000fe400000010ff */
[----:B------:R-:W-:-:S03]  /*2a40*/  R2UR UR5, R33 ;  /* 0x00000000210572ca */ /* 0x000fc600000e0000 */
[----:B------:R3:W-:Y:S01]  /*2a50*/  STS.128 [R30], R40 ;  /* 0x000000281e007388 */ /* 0x0007e20000000c00 */
[----:B------:R-:W-:Y:S01]  /*2a60*/  NOP ;  /* 0x0000000000007918 */ /* 0x000fe20000000000 */
[----:B--2---:R-:W2:Y:S01]  /*2a70*/  LDTM.x8 R4, tmem[UR4+0x18] ;  /* 0x00001804000479ee */ /* 0x004ea200081c0000 */
[----:B------:R-:W-:Y:S02]  /*2a80*/  R2UR UR4, R33 ;  /* 0x00000000210472ca */ /* 0x000fe400000e0000 */
[----:B-1----:R-:W-:Y:S02]  /*2a90*/  F2FP.BF16.F32.PACK_AB R36, R13, R12 ;  /* 0x0000000c0d24723e */ /* 0x002fe400000010ff */
[----:B------:R-:W-:Y:S02]  /*2aa0*/  F2FP.BF16.F32.PACK_AB R37, R15, R14 ;  /* 0x0000000e0f25723e */ /* 0x000fe400000010ff */
[----:B------:R-:W-:Y:S02]  /*2ab0*/  F2FP.BF16.F32.PACK_AB R38, R17, R16 ;  /* 0x000000101126723e */ /* 0x000fe400000010ff */
[----:B------:R-:W-:-:S02]  /*2ac0*/  F2FP.BF16.F32.PACK_AB R39, R19, R18 ;  /* 0x000000121327723e */ /* 0x000fc400000010ff */
[----:B--2---:R-:W-:Y:S02]  /*2ad0*/  F2FP.BF16.F32.PACK_AB R44, R5, R4 ;  /* 0x00000004052c723e */ /* 0x004fe400000010ff */
[----:B------:R-:W-:Y:S01]  /*2ae0*/  F2FP.BF16.F32.PACK_AB R45, R7, R6 ;  /* 0x00000006072d723e */ /* 0x000fe200000010ff */
[----:B------:R1:W-:Y:S01]  /*2af0*/  STS.128 [R29], R36 ;  /* 0x000000241d007388 */ /* 0x0003e20000000c00 */
[----:B------:R-:W-:Y:S01]  /*2b00*/  F2FP.BF16.F32.PACK_AB R46, R9, R8 ;  /* 0x00000008092e723e */ /* 0x000fe200000010ff */
[----:B------:R-:W-:Y:S01]  /*2b10*/  NOP ;  /* 0x0000000000007918 */ /* 0x000fe20000000000 */
[----:B------:R-:W-:Y:S01]  /*2b20*/  F2FP.BF16.F32.PACK_AB R47, R11, R10 ;  /* 0x0000000a0b2f723e */ /* 0x000fe200000010ff */
[----:B------:R-:W2:Y:S01]  /*2b30*/  LDTM.x8 R12, tmem[UR5+0x20] ;  /* 0x00002005000c79ee */ /* 0x000ea200081c0000 */
[----:B------:R-:W-:-:S03]  /*2b40*/  R2UR UR5, R33 ;  /* 0x00000000210572ca */ /* 0x000fc600000e0000 */
[----:B------:R4:W-:Y:S01]  /*2b50*/  STS.128 [R28], R44 ;  /* 0x0000002c1c007388 */ /* 0x0009e20000000c00 */
[----:B------:R-:W-:Y:S01]  /*2b60*/  NOP ;  /* 0x0000000000007918 */ /* 0x000fe20000000000 */
[----:B--2---:R-:W1:Y:S01]  /*2b70*/  LDTM.x8 R4, tmem[UR4+0x28] ;  /* 0x00002804000479ee */ /* 0x004e6200081c0000 */
[----:B------:R-:W-:Y:S02]  /*2b80*/  R2UR UR4, R33 ;  /* 0x00000000210472ca */ /* 0x000fe400000e0000 */
[----:B---3--:R-:W-:Y:S02]  /*2b90*/  F2FP.BF16.F32.PACK_AB R40, R13, R12 ;  /* 0x0000000c0d28723e */ /* 0x008fe400000010ff */
[----:B------:R-:W-:Y:S02]  /*2ba0*/  F2FP.BF16.F32.PACK_AB R41, R15, R14 ;  /* 0x0000000e0f29723e */ /* 0x000fe400000010ff */
[----:B------:R-:W-:Y:S02]  /*2bb0*/  F2FP.BF16.F32.PACK_AB R42, R17, R16 ;  /* 0x00000010112a723e */ /* 0x000fe400000010ff */
[----:B------:R-:W-:-:S02]  /*2bc0*/  F2FP.BF16.F32.PACK_AB R43, R19, R18 ;  /* 0x00000012132b723e */ /* 0x000fc400000010ff */
[----:B-1----:R-:W-:Y:S02]  /*2bd0*/  F2FP.BF16.F32.PACK_AB R36, R5, R4 ;  /* 0x000000040524723e */ /* 0x002fe400000010ff */
[----:B------:R-:W-:Y:S01]  /*2be0*/  F2FP.BF16.F32.PACK_AB R37, R7, R6 ;  /* 0x000000060725723e */ /* 0x000fe200000010ff */
[----:B------:R1:W-:Y:S01]  /*2bf0*/  STS.128 [R27], R40 ;  /* 0x000000281b007388 */ /* 0x0003e20000000c00 */
[----:B------:R-:W-:Y:S01]  /*2c00*/  F2FP.BF16.F32.PACK_AB R38, R9, R8 ;  /* 0x000000080926723e */ /* 0x000fe200000010ff */
[----:B------:R-:W-:Y:S01]  /*2c10*/  NOP ;  /* 0x0000000000007918 */ /* 0x000fe20000000000 */
[----:B------:R-:W-:Y:S01]  /*2c20*/  F2FP.BF16.F32.PACK_AB R39, R11, R10 ;  /* 0x0000000a0b27723e */ /* 0x000fe200000010ff */
[----:B------:R-:W2:Y:S01]  /*2c30*/  LDTM.x8 R12, tmem[UR5+0x30] ;  /* 0x00003005000c79ee */ /* 0x000ea200081c0000 */
[C---:B----4-:R-:W-:Y:S01]  /*2c40*/  PRMT R44, R34.reuse, 0x9910, RZ ;  /* 0x00009910222c7816 */ /* 0x050fe200000000ff */
[----:B------:R-:W-:Y:S02]  /*2c50*/  IMAD.SHL.U32 R34, R34, 0x80, RZ ;  /* 0x0000008022227824 */ /* 0x000fe400078e00ff */
[----:B------:R1:W-:Y:S01]  /*2c60*/  STS.128 [R26], R36 ;  /* 0x000000241a007388 */ /* 0x0003e20000000c00 */
[----:B------:R-:W-:Y:S01]  /*2c70*/  NOP ;  /* 0x0000000000007918 */ /* 0x000fe20000000000 */
[----:B------:R-:W-:Y:S01]  /*2c80*/  IMAD R44, R44, R48, RZ ;  /* 0x000000302c2c7224 */ /* 0x000fe200078e02ff */
[----:B------:R-:W-:Y:S01]  /*2c90*/  LOP3.LUT R34, R34, 0xffff, RZ, 0xc0, !PT ;  /* 0x0000ffff22227812 */ /* 0x000fe200078ec0ff */
[----:B--2---:R-:W2:Y:S02]  /*2ca0*/  LDTM.x8 R4, tmem[UR4+0x38] ;  /* 0x00003804000479ee */ /* 0x004ea400081c0000 */
[----:B------:R-:W-:-:S05]  /*2cb0*/  IMAD.MOV R44, RZ, RZ, -R44 ;  /* 0x000000ffff2c7224 */ /* 0x000fca00078e0a2c */
[----:B------:R-:W-:Y:S02]  /*2cc0*/  PRMT R44, R44, 0x7710, RZ ;  /* 0x000077102c2c7816 */ /* 0x000fe400000000ff */
[----:B------:R-:W-:Y:S02]  /*2cd0*/  F2FP.BF16.F32.PACK_AB R12, R13, R12 ;  /* 0x0000000c0d0c723e */ /* 0x000fe400000010ff */
[----:B------:R-:W-:Y:S02]  /*2ce0*/  F2FP.BF16.F32.PACK_AB R13, R15, R14 ;  /* 0x0000000e0f0d723e */ /* 0x000fe400000010ff */
[----:B------:R-:W-:Y:S02]  /*2cf0*/  F2FP.BF16.F32.PACK_AB R14, R17, R16 ;  /* 0x00000010110e723e */ /* 0x000fe400000010ff */
[----:B------:R-:W-:Y:S02]  /*2d00*/  F2FP.BF16.F32.PACK_AB R15, R19, R18 ;  /* 0x00000012130f723e */ /* 0x000fe400000010ff */
[----:B--2---:R-:W-:-:S02]  /*2d10*/  F2FP.BF16.F32.PACK_AB R4, R5, R4 ;  /* 0x000000040504723e */ /* 0x004fc400000010ff */
[----:B------:R-:W-:Y:S01]  /*2d20*/  F2FP.BF16.F32.PACK_AB R5, R7, R6 ;  /* 0x000000060705723e */ /* 0x000fe200000010ff */
[----:B------:R1:W-:Y:S01]  /*2d30*/  STS.128 [R25], R12 ;  /* 0x0000000c19007388 */ /* 0x0003e20000000c00 */
[----:B------:R-:W-:Y:S01]  /*2d40*/  F2FP.BF16.F32.PACK_AB R6, R9, R8 ;  /* 0x000000080906723e */ /* 0x000fe200000010ff */
[----:B------:R-:W-:Y:S01]  /*2d50*/  NOP ;  /* 0x0000000000007918 */ /* 0x000fe20000000000 */
[----:B------:R-:W-:Y:S01]  /*2d60*/  F2FP.BF16.F32.PACK_AB R7, R11, R10 ;  /* 0x0000000a0b07723e */ /* 0x000fe200000010ff */
[----:B------:R-:W-:-:S04]  /*2d70*/  IMAD.IADD R8, R35, 0x1, R44 ;  /* 0x0000000123087824 */ /* 0x000fc800078e022c */
[----:B------:R1:W-:Y:S01]  /*2d80*/  STS.128 [R24], R4 ;  /* 0x0000000418007388 */ /* 0x0003e20000000c00 */
[----:B------:R-:W-:Y:S01]  /*2d90*/  LOP3.LUT R8, R8, 0xffff, RZ, 0xc0, !PT ;  /* 0x0000ffff08087812 */ /* 0x000fe200078ec0ff */
[----:B------:R2:W-:Y:S06]  /*2da0*/  MEMBAR.ALL.CTA ;  /* 0x0000000000007992 */ /* 0x0005ec0000008000 */
[----:B--2---:R-:W2:Y:S01]  /*2db0*/  FENCE.VIEW.ASYNC.S ;  /* 0x00000000000073c6 */ /* 0x004ea20000000000 */
[----:B------:R-:W-:-:S04]  /*2dc0*/  IMAD.IADD R8, R49, 0x1, R8 ;  /* 0x0000000131087824 */ /* 0x000fc800078e0208 */
[----:B------:R-:W-:Y:S01]  /*2dd0*/  IMAD.SHL.U32 R35, R8, 0x80, RZ ;  /* 0x0000008008237824 */ /* 0x000fe200078e00ff */
[----:B--2---:R-:W-:Y:S06]  /*2de0*/  BAR.SYNC.DEFER_BLOCKING 0x8, 0x80 ;  /* 0x0202000000007b1d */ /* 0x004fec0000010000 */
[----:B------:R-:W-:Y:S05]  /*2df0*/  @P1 BRA `(.L_x_36) ;  /* 0x0000000000341947 */ /* 0x000fea0003800000 */
[----:B------:R-:W-:Y:S01]  /*2e00*/  ELECT P2, URZ, PT ;  /* 0x0000000000ff782f */ /* 0x000fe20003840000 */
[----:B------:R-:W-:-:S12]  /*2e10*/  BSSY.RECONVERGENT B0, `(.L_x_37) ;  /* 0x000000a000007945 */ /* 0x000fd80003800200 */
[----:B------:R-:W-:Y:S05]  /*2e20*/  @!P2 BRA `(.L_x_38) ;  /* 0x000000000020a947 */ /* 0x000fea0003800000 */
[----:B------:R-:W2:Y:S01]  /*2e30*/  LDCU.64 UR8, c[0x0][0x348] ;  /* 0x00006900ff0877ac */ /* 0x000ea20008000a00 */
[----:B------:R-:W-:Y:S02]  /*2e40*/  R2UR UR4, R0 ;  /* 0x00000000000472ca */ /* 0x000fe400000e0000 */
[----:B------:R-:W-:Y:S02]  /*2e50*/  R2UR UR5, R34 ;  /* 0x00000000220572ca */ /* 0x000fe400000e0000 */
[----:B------:R-:W-:Y:S01]  /*2e60*/  R2UR UR6, R35 ;  /* 0x00000000230672ca */ /* 0x000fe200000e0000 */
[----:B--2---:R-:W-:-:S04]  /*2e70*/  UIADD3 UR8, UP0, UPT, UR8, 0x240, URZ ;  /* 0x0000024008087890 */ /* 0x004fc8000ff1e0ff */
[----:B------:R-:W-:-:S09]  /*2e80*/  UIADD3.X UR9, UPT, UPT, URZ, UR9, URZ, UP0, !UPT ;  /* 0x00000009ff097290 */ /* 0x000fd200087fe4ff */
[----:B------:R2:W-:Y:S02]  /*2e90*/  UTMASTG.2D [UR4], [UR8] ;  /* 0x00000004080073b5 */ /* 0x0005e40008008000 */
[----:B--2---:R0:W-:Y:S02]  /*2ea0*/  UTMACMDFLUSH ;  /* 0x00000000000079b7 */ /* 0x0041e40000000000 */
.L_x_38:
[----:B------:R-:W-:Y:S05]  /*2eb0*/  BSYNC.RECONVERGENT B0 ;  /* 0x0000000000007941 */ /* 0x000fea0003800200 */
.L_x_37:
[----:B------:R-:W-:-:S04]  /*2ec0*/  DEPBAR.LE SB0, 0x1 ;  /* 0x000080400000791a */ /* 0x000fc80000000000 */
.L_x_36:
[----:B------:R-:W-:Y:S01]  /*2ed0*/  BAR.SYNC.DEFER_BLOCKING 0x8, 0x80 ;  /* 0x0202000000007b1d */ /* 0x000fe20000010000 */
[C---:B------:R-:W-:Y:S01]  /*2ee0*/  R2UR UR5, R33.reuse ;  /* 0x00000000210572ca */ /* 0x040fe200000e0000 */
[----:B------:R-:W-:Y:S01]  /*2ef0*/  VIADD R2, R2, 0x31488 ;  /* 0x0003148802027836 */ /* 0x000fe20000000000 */
[----:B------:R-:W-:-:S04]  /*2f00*/  R2UR UR4, R33 ;  /* 0x00000000210472ca */ /* 0x000fc800000e0000 */
[----:B------:R-:W-:-:S07]  /*2f10*/  PRMT R2, RZ, 0x654, R2 ;  /* 0x00000654ff027816 */ /* 0x000fce0000000002 */
[----:B-1----:R-:W1:Y:S01]  /*2f20*/  LDTM.x8 R12, tmem[UR5+0x40] ;  /* 0x00004005000c79ee */ /* 0x002e6200081c0000 */
[----:B------:R-:W-:Y:S01]  /*2f30*/  NOP ;  /* 0x0000000000007918 */ /* 0x000fe20000000000 */
[----:B-1----:R-:W1:Y:S01]  /*2f40*/  LDTM.x8 R4, tmem[UR4+0x48] ;  /* 0x00004804000479ee */ /* 0x002e6200081c0000 */
[----:B------:R-:W-:Y:S02]  /*2f50*/  F2FP.BF16.F32.PACK_AB R36, R13, R12 ;  /* 0x0000000c0d24723e */ /* 0x000fe400000010ff */
[----:B------:R-:W-:Y:S02]  /*2f60*/  F2FP.BF16.F32.PACK_AB R37, R15, R14 ;  /* 0x0000000e0f25723e */ /* 0x000fe400000010ff */
[----:B------:R-:W-:Y:S02]  /*2f70*/  F2FP.BF16.F32.PACK_AB R38, R17, R16 ;  /* 0x000000101126723e */ /* 0x000fe400000010ff */
[----:B------:R-:W-:Y:S02]  /*2f80*/  F2FP.BF16.F32.PACK_AB R39, R19, R18 ;  /* 0x000000121327723e */ /* 0x000fe400000010ff */
[----:B-1----:R-:W-:-:S03]  /*2f90*/  F2FP.BF16.F32.PACK_AB R44, R5, R4 ;  /* 0x00000004052c723e */ /* 0x002fc600000010ff */
[----:B------:R1:W-:Y:S01]  /*2fa0*/  STS.128 [R31+0x4000], R36 ;  /* 0x004000241f007388 */ /* 0x0003e20000000c00 */
[----:B------:R-:W-:Y:S01]  /*2fb0*/  F2FP.BF16.F32.PACK_AB R45, R7, R6 ;  /* 0x00000006072d723e */ /* 0x000fe200000010ff */
[----:B------:R-:W-:Y:S01]  /*2fc0*/  NOP ;  /* 0x0000000000007918 */ /* 0x000fe20000000000 */
[----:B------:R-:W-:Y:S01]  /*2fd0*/  F2FP.BF16.F32.PACK_AB R46, R9, R8 ;  /* 0x00000008092e723e */ /* 0x000fe200000010ff */
[----:B------:R-:W2:Y:S01]  /*2fe0*/  LDTM.x8 R12, tmem[UR5+0x50] ;  /* 0x00005005000c79ee */ /* 0x000ea200081c0000 */
[----:B------:R-:W-:-:S05]  /*2ff0*/  F2FP.BF16.F32.PACK_AB R47, R11, R10 ;  /* 0x0000000a0b2f723e */ /* 0x000fca00000010ff */
[----:B------:R3:W-:Y:S01]  /*3000*/  STS.128 [R30+0x4000], R44 ;  /* 0x0040002c1e007388 */ /* 0x0007e20000000c00 */
[----:B------:R-:W-:Y:S01]  /*3010*/  NOP ;  /* 0x0000000000007918 */ /* 0x000fe20000000000 */
[----:B--2---:R-:W1:Y:S01]  /*3020*/  LDTM.x8 R4, tmem[UR4+0x58] ;  /* 0x00005804000479ee */ /* 0x004e6200081c0000 */
        /* <DEDUP_REMOVED lines=14> */
[----:B---3--:R-:W-:Y:S02]  /*3110*/  F2FP.BF16.F32.PACK_AB R44, R13, R12 ;  /* 0x0000000c0d2c723e */ /* 0x008fe400000010ff */
        /* <DEDUP_REMOVED lines=8> */
[----:B------:R-:W1:Y:S01]  /*31a0*/  LDTM.x8 R12, tmem[UR5+0x70] ;  /* 0x00007005000c79ee */ /* 0x000e6200081c0000 */
[----:B------:R-:W-:-:S05]  /*31b0*/  F2FP.BF16.F32.PACK_AB R43, R11, R10 ;  /* 0x0000000a0b2b723e */ /* 0x000fca00000010ff */
[----:B------:R4:W-:Y:S01]  /*31c0*/  STS.128 [R26+0x4000], R40 ;  /* 0x004000281a007388 */ /* 0x0009e20000000c00 */
        /* <DEDUP_REMOVED lines=10> */
[----:B------:R-:W-:Y:S02]  /*3270*/  F2FP.BF16.F32.PACK_AB R6, R9, R8 ;  /* 0x000000080906723e */ /* 0x000fe400000010ff */
[----:B------:R-:W-:-:S05]  /*3280*/  F2FP.BF16.F32.PACK_AB R7, R11, R10 ;  /* 0x0000000a0b07723e */ /* 0x000fca00000010ff */
[----:B------:R4:W-:Y:S01]  /*3290*/  STS.128 [R24+0x4000], R4 ;  /* 0x0040000418007388 */ /* 0x0009e20000000c00 */
[----:B------:R-:W-:Y:S01]  /*32a0*/  NOP ;  /* 0x0000000000007918 */ /* 0x000fe20000000000 */
[----:B------:R4:W-:Y:S01]  /*32b0*/  SYNCS.ARRIVE.TRANS64.RED.A1T0 RZ, [R2+URZ], RZ ;  /* 0x000000ff02ff79a7 */ /* 0x0009e200081004ff */
[----:B------:R1:W-:Y:S06]  /*32c0*/  MEMBAR.ALL.CTA ;  /* 0x0000000000007992 */ /* 0x0003ec0000008000 */
[----:B-1----:R-:W1:Y:S02]  /*32d0*/  FENCE.VIEW.ASYNC.S ;  /* 0x00000000000073c6 */ /* 0x002e640000000000 */
[----:B-1----:R-:W-:Y:S06]  /*32e0*/  BAR.SYNC.DEFER_BLOCKING 0x8, 0x80 ;  /* 0x0202000000007b1d */ /* 0x002fec0000010000 */
[----:B------:R-:W-:Y:S05]  /*32f0*/  @P1 BRA `(.L_x_39) ;  /* 0x0000000000381947 */ /* 0x000fea0003800000 */
[----:B------:R-:W-:Y:S01]  /*3300*/  ELECT P1, URZ, PT ;  /* 0x0000000000ff782f */ /* 0x000fe20003820000 */
[----:B------:R-:W-:-:S12]  /*3310*/  BSSY.RECONVERGENT B0, `(.L_x_39) ;  /* 0x000000c000007945 */ /* 0x000fd80003800200 */
[----:B------:R-:W-:Y:S05]  /*3320*/  @!P1 BRA `(.L_x_40) ;  /* 0x0000000000289947 */ /* 0x000fea0003800000 */
[----:B------:R-:W1:Y:S01]  /*3330*/  LDCU.64 UR8, c[0x0][0x348] ;  /* 0x00006900ff0877ac */ /* 0x000e620008000a00 */
[----:B------:R-:W-:Y:S02]  /*3340*/  R2UR UR5, R34 ;  /* 0x00000000220572ca */ /* 0x000fe400000e0000 */
[----:B------:R-:W-:Y:S02]  /*3350*/  R2UR UR4, R0 ;  /* 0x00000000000472ca */ /* 0x000fe400000e0000 */
[----:B------:R-:W-:-:S09]  /*3360*/  R2UR UR6, R35 ;  /* 0x00000000230672ca */ /* 0x000fd200000e0000 */
[----:B------:R-:W-:Y:S02]  /*3370*/  UIADD3 UR5, UPT, UPT, UR5, 0x40, URZ ;  /* 0x0000004005057890 */ /* 0x000fe4000fffe0ff */
[----:B------:R-:W-:Y:S02]  /*3380*/  UIADD3 UR4, UPT, UPT, UR4, 0x4000, URZ ;  /* 0x0000400004047890 */ /* 0x000fe4000fffe0ff */
[----:B-1----:R-:W-:-:S04]  /*3390*/  UIADD3 UR8, UP0, UPT, UR8, 0x240, URZ ;  /* 0x0000024008087890 */ /* 0x002fc8000ff1e0ff */
[----:B------:R-:W-:-:S09]  /*33a0*/  UIADD3.X UR9, UPT, UPT, URZ, UR9, URZ, UP0, !UPT ;  /* 0x00000009ff097290 */ /* 0x000fd200087fe4ff */
[----:B------:R1:W-:Y:S02]  /*33b0*/  UTMASTG.2D [UR4], [UR8] ;  /* 0x00000004080073b5 */ /* 0x0003e40008008000 */
[----:B-1----:R0:W-:Y:S02]  /*33c0*/  UTMACMDFLUSH ;  /* 0x00000000000079b7 */ /* 0x0021e40000000000 */
.L_x_40:
[----:B------:R-:W-:Y:S05]  /*33d0*/  BSYNC.RECONVERGENT B0 ;  /* 0x0000000000007941 */ /* 0x000fea0003800200 */
.L_x_39:
[----:B------:R-:W-:Y:S02]  /*33e0*/  IADD3 R23, PT, PT, R23, 0x90, RZ ;  /* 0x0000009017177810 */ /* 0x000fe40007ffe0ff */
[----:B------:R-:W-:Y:S01]  /*33f0*/  IADD3 R32, PT, PT, R32, 0x90, RZ ;  /* 0x0000009020207810 */ /* 0x000fe20007ffe0ff */
[----:B------:R-:W-:Y:S06]  /*3400*/  @P0 BRA `(.L_x_41) ;  /* 0xfffffff000d00947 */ /* 0x000fec000383ffff */
.L_x_33:
[----:B------:R-:W-:-:S13]  /*3410*/  ISETP.NE.AND P0, PT, R3, 0x3, PT ;  /* 0x000000030300780c */ /* 0x000fda0003f05270 */
[----:B------:R-:W-:Y:S05]  /*3420*/  @P0 EXIT ;  /* 0x000000000000094d */ /* 0x000fea0003800000 */
[----:B------:R-:W-:Y:S05]  /*3430*/  WARPSYNC.ALL ;  /* 0x0000000000007948 */ /* 0x000fea0003800000 */
[----:B------:R-:W-:Y:S01]  /*3440*/  NOP ;  /* 0x0000000000007918 */ /* 0x000fe20000000000 */
[----:B------:R-:W1:Y:S01]  /*3450*/  S2UR UR5, SR_CgaCtaId ;  /* 0x00000000000579c3 */ /* 0x000e620000008800 */
[----:B------:R-:W-:Y:S02]  /*3460*/  UMOV UR4, 0x50 ;  /* 0x0000005000047882 */ /* 0x000fe40000000000 */
[----:B-1----:R-:W-:-:S09]  /*3470*/  ULEA UR5, UR5, UR4, 0x18 ;  /* 0x0000000405057291 */ /* 0x002fd2000f8ec0ff */
[----:B----4-:R-:W1:Y:S02]  /*3480*/  LDS R2, [UR5] ;  /* 0x00000005ff027984 */ /* 0x010e640008000800 */
[----:B-1----:R-:W-:-:S04]  /*3490*/  LOP3.LUT R0, R2, 0xffff, RZ, 0xc0, !PT ;  /* 0x0000ffff02007812 */ /* 0x002fc800078ec0ff */
[----:B------:R-:W-:-:S13]  /*34a0*/  ISETP.NE.AND P0, PT, R0, 0xffff, PT ;  /* 0x0000ffff0000780c */ /* 0x000fda0003f05270 */
[----:B------:R-:W-:Y:S05]  /*34b0*/  @P0 BRA `(.L_x_42) ;  /* 0x0000000000480947 */ /* 0x000fea0003800000 */
[----:B------:R-:W-:-:S04]  /*34c0*/  SHF.R.U32.HI R0, RZ, 0x10, R2 ;  /* 0x00000010ff007819 */ /* 0x000fc80000011602 */
[----:B------:R-:W-:-:S04]  /*34d0*/  LOP3.LUT R0, R0, 0x1, RZ, 0xc0, !PT ;  /* 0x0000000100007812 */ /* 0x000fc800078ec0ff */
[----:B------:R-:W-:-:S13]  /*34e0*/  ISETP.NE.AND P0, PT, R0, 0x1, PT ;  /* 0x000000010000780c */ /* 0x000fda0003f05270 */
[----:B------:R-:W-:Y:S05]  /*34f0*/  @P0 BRA `(.L_x_43) ;  /* 0x00000000002c0947 */ /* 0x000fea0003800000 */
[----:B------:R-:W1:Y:S01]  /*3500*/  S2R R0, SR_LANEID ;  /* 0x0000000000007919 */ /* 0x000e620000000000 */
[----:B------:R-:W-:Y:S01]  /*3510*/  IMAD.MOV.U32 R2, RZ, RZ, -0x20000 ;  /* 0xfffe0000ff027424 */ /* 0x000fe200078e00ff */
[----:B------:R-:W-:Y:S02]  /*3520*/  VOTEU.ANY UR6, UPT, PT ;  /* 0x0000000000067886 */ /* 0x000fe400038e0100 */
[----:B------:R-:W-:Y:S01]  /*3530*/  UFLO.U32 UR6, UR6 ;  /* 0x00000006000672bd */ /* 0x000fe200080e0000 */
[----:B------:R-:W2:Y:S05]  /*3540*/  REDUX UR4, R2 ;  /* 0x00000000020473c4 */ /* 0x000eaa0000000000 */
[----:B-1----:R-:W-:-:S02]  /*3550*/  ISETP.EQ.U32.AND P0, PT, R0, UR6, PT ;  /* 0x0000000600007c0c */ /* 0x002fc4000bf02070 */
[----:B--2---:R-:W-:Y:S01]  /*3560*/  MOV R0, UR4 ;  /* 0x0000000400007c02 */ /* 0x004fe20008000f00 */
[----:B------:R-:W-:-:S05]  /*3570*/  UMOV UR4, 0xfffe0000 ;  /* 0xfffe000000047882 */ /* 0x000fca0000000000 */
[----:B------:R1:W-:Y:S05]  /*3580*/  UTCATOMSWS.AND URZ, UR4 ;  /* 0x0000000400ff79e3 */ /* 0x0003ea0008000000 */
[----:B------:R1:W-:Y:S01]  /*3590*/  @P0 ATOMS.AND RZ, [UR5], R0 ;  /* 0x00000000ffff098c */ /* 0x0003e2000a800005 */
[----:B------:R-:W-:Y:S05]  /*35a0*/  BRA `(.L_x_44) ;  /* 0x0000000000147947 */ /* 0x000fea0003800000 */
.L_x_43:
[----:B------:R-:W-:Y:S02]  /*35b0*/  MOV R2, 0x35d0 ;  /* 0x000035d000027802 */ /* 0x000fe40000000f00 */
[----:B------:R-:W-:Y:S05]  /*35c0*/  CALL.REL.NOINC `($__internal_0_$__cuda_sm10x_tcgen05_guardrail_trap_col_being_dealloced_not_returned_by_alloc) ;  /* 0x0000000400147944 */ /* 0x000fea0003c00000 */
[----:B------:R-:W-:Y:S05]  /*35d0*/  BRA `(.L_x_44) ;  /* 0x0000000000087947 */ /* 0x000fea0003800000 */
.L_x_42:
[----:B------:R-:W-:Y:S02]  /*35e0*/  MOV R2, 0x3600 ;  /* 0x0000360000027802 */ /* 0x000fe40000000f00 */
[----:B------:R-:W-:Y:S05]  /*35f0*/  CALL.REL.NOINC `($__internal_2_$__cuda_sm10x_tcgen05_guardrail_trap_unallocated_columns_being_dealloced) ;  /* 0x0000000400207944 */ /* 0x000fea0003c00000 */
.L_x_44:
[----:B------:R-:W-:Y:S01]  /*3600*/  NOP ;  /* 0x0000000000007918 */ /* 0x000fe20000000000 */
[----:B-1----:R-:W-:Y:S05]  /*3610*/  EXIT ;  /* 0x000000000000794d */ /* 0x002fea0003800000 */
.L_x_14:
[----:B------:R-:W-:-:S07]  /*3620*/  MOV R10, R11 ;  /* 0x0000000b000a7202 */ /* 0x000fce0000000f00 */
.L_x_45:
[----:B-1----:R1:W2:Y:S02]  /*3630*/  SYNCS.PHASECHK.TRANS64.TRYWAIT P0, [R6+URZ+0x31400], R11 ;  /* 0x0314000b060075a7 */ /* 0x0022a400080011ff */
[----:B--2---:R-:W-:Y:S05]  /*3640*/  @!P0 NANOSLEEP.SYNCS 0x989680 ;  /* 0x009896800000895d */ /* 0x004fea0003900000 */
[----:B------:R-:W2:Y:S02]  /*3650*/  @!P0 SYNCS.PHASECHK.TRANS64 P0, [R6+URZ+0x31400], R11 ;  /* 0x0314000b060085a7 */ /* 0x000ea400080010ff */
[----:B--2---:R-:W-:Y:S05]  /*3660*/  @!P0 BRA `(.L_x_45) ;  /* 0xfffffffc00f08947 */ /* 0x004fea000383ffff */
[----:B------:R-:W-:Y:S05]  /*3670*/  BRA `(.L_x_46) ;  /* 0xffffffd400247947 */ /* 0x000fea000383ffff */
.L_x_16:
[----:B-1----:R-:W-:-:S07]  /*3680*/  MOV R6, R7 ;  /* 0x0000000700067202 */ /* 0x002fce0000000f00 */
.L_x_47:
[----:B-1----:R1:W2:Y:S02]  /*3690*/  SYNCS.PHASECHK.TRANS64.TRYWAIT P0, [R2+URZ+0x31400], R7 ;  /* 0x03140007020075a7 */ /* 0x0022a400080011ff */
[----:B--2---:R-:W-:Y:S05]  /*36a0*/  @!P0 NANOSLEEP.SYNCS 0x989680 ;  /* 0x009896800000895d */ /* 0x004fea0003900000 */
[----:B------:R-:W2:Y:S02]  /*36b0*/  @!P0 SYNCS.PHASECHK.TRANS64 P0, [R2+URZ+0x31400], R7 ;  /* 0x03140007020085a7 */ /* 0x000ea400080010ff */
[----:B--2---:R-:W-:Y:S05]  /*36c0*/  @!P0 BRA `(.L_x_47) ;  /* 0xfffffffc00f08947 */ /* 0x004fea000383ffff */
[----:B------:R-:W-:Y:S05]  /*36d0*/  BRA `(.L_x_48) ;  /* 0xffffffd400907947 */ /* 0x000fea000383ffff */
.L_x_19:
[----:B------:R-:W-:Y:S02]  /*36e0*/  MOV R8, UR10 ;  /* 0x0000000a00087c02 */ /* 0x000fe40008000f00 */
[----:B------:R-:W-:Y:S02]  /*36f0*/  MOV R9, UR10 ;  /* 0x0000000a00097c02 */ /* 0x000fe40008000f00 */
[----:B------:R-:W-:-:S07]  /*3700*/  MOV R0, UR9 ;  /* 0x0000000900007c02 */ /* 0x000fce0008000f00 */
.L_x_49:
[----:B-1----:R1:W2:Y:S02]  /*3710*/  SYNCS.PHASECHK.TRANS64.TRYWAIT P0, [R0+URZ+0x31488], R9 ;  /* 0x03148809000075a7 */ /* 0x0022a400080011ff */
[----:B--2---:R-:W-:Y:S05]  /*3720*/  @!P0 NANOSLEEP.SYNCS 0x989680 ;  /* 0x009896800000895d */ /* 0x004fea0003900000 */
[----:B------:R-:W2:Y:S02]  /*3730*/  @!P0 SYNCS.PHASECHK.TRANS64 P0, [R0+URZ+0x31488], R9 ;  /* 0x03148809000085a7 */ /* 0x000ea400080010ff */
[----:B--2---:R-:W-:Y:S05]  /*3740*/  @!P0 BRA `(.L_x_49) ;  /* 0xfffffffc00f08947 */ /* 0x004fea000383ffff */
[----:B------:R-:W-:Y:S05]  /*3750*/  BRA `(.L_x_50) ;  /* 0xffffffd800587947 */ /* 0x000fea000383ffff */
.L_x_20:
[----:B------:R-:W-:Y:S02]  /*3760*/  MOV R2, UR10 ;  /* 0x0000000a00027c02 */ /* 0x000fe40008000f00 */
[----:B------:R-:W-:Y:S07]  /*3770*/  MOV R8, R9 ;  /* 0x0000000900087202 */ /* 0x000fee0000000f00 */
.L_x_51:
[----:B-1----:R1:W2:Y:S02]  /*3780*/  SYNCS.PHASECHK.TRANS64.TRYWAIT P0, [R2+URZ+0x31450], R9 ;  /* 0x03145009020075a7 */ /* 0x0022a400080011ff */
[----:B--2---:R-:W-:Y:S05]  /*3790*/  @!P0 NANOSLEEP.SYNCS 0x989680 ;  /* 0x009896800000895d */ /* 0x004fea0003900000 */
[----:B------:R-:W2:Y:S02]  /*37a0*/  @!P0 SYNCS.PHASECHK.TRANS64 P0, [R2+URZ+0x31450], R9 ;  /* 0x03145009020085a7 */ /* 0x000ea400080010ff */
[----:B--2---:R-:W-:Y:S05]  /*37b0*/  @!P0 BRA `(.L_x_51) ;  /* 0xfffffffc00f08947 */ /* 0x004fea000383ffff */
[----:B------:R-:W-:Y:S05]  /*37c0*/  BRA `(.L_x_52) ;  /* 0xffffffd8005c7947 */ /* 0x000fea000383ffff */
.L_x_22:
[----:B------:R-:W-:Y:S02]  /*37d0*/  MOV R2, UR13 ;  /* 0x0000000d00027c02 */ /* 0x000fe40008000f00 */
[----:B------:R-:W-:Y:S07]  /*37e0*/  MOV R8, R9 ;  /* 0x0000000900087202 */ /* 0x000fee0000000f00 */
.L_x_53:
[----:B-1----:R1:W2:Y:S02]  /*37f0*/  SYNCS.PHASECHK.TRANS64.TRYWAIT P0, [R2+URZ+0x31450], R9 ;  /* 0x03145009020075a7 */ /* 0x0022a400080011ff */
[----:B--2---:R-:W-:Y:S05]  /*3800*/  @!P0 NANOSLEEP.SYNCS 0x989680 ;  /* 0x009896800000895d */ /* 0x004fea0003900000 */
[----:B------:R-:W2:Y:S02]  /*3810*/  @!P0 SYNCS.PHASECHK.TRANS64 P0, [R2+URZ+0x31450], R9 ;  /* 0x03145009020085a7 */ /* 0x000ea400080010ff */
[----:B--2---:R-:W-:Y:S05]  /*3820*/  @!P0 BRA `(.L_x_53) ;  /* 0xfffffffc00f08947 */ /* 0x004fea000383ffff */
[----:B------:R-:W-:Y:S05]  /*3830*/  BRA `(.L_x_54) ;  /* 0xffffffdc001c7947 */ /* 0x000fea000383ffff */
.L_x_26:
[----:B------:R-:W-:Y:S07]  /*3840*/  MOV R23, R22 ;  /* 0x0000001600177202 */ /* 0x000fee0000000f00 */
.L_x_55:
[----:B-1----:R1:W2:Y:S02]  /*3850*/  SYNCS.PHASECHK.TRANS64.TRYWAIT P0, [R19+URZ+0x28], R23 ;  /* 0x00002817130075a7 */ /* 0x0022a400080011ff */
[----:B--2---:R-:W-:Y:S05]  /*3860*/  @!P0 NANOSLEEP.SYNCS 0x989680 ;  /* 0x009896800000895d */ /* 0x004fea0003900000 */
[----:B------:R-:W2:Y:S02]  /*3870*/  @!P0 SYNCS.PHASECHK.TRANS64 P0, [R19+URZ+0x28], R23 ;  /* 0x00002817130085a7 */ /* 0x000ea400080010ff */
[----:B--2---:R-:W-:Y:S05]  /*3880*/  @!P0 BRA `(.L_x_55) ;  /* 0xfffffffc00f08947 */ /* 0x004fea000383ffff */
[----:B------:R-:W-:Y:S05]  /*3890*/  BRA `(.L_x_56) ;  /* 0xffffffe000847947 */ /* 0x000fea000383ffff */
.L_x_27:
[----:B------:R-:W-:Y:S07]  /*38a0*/  MOV R25, R24 ;  /* 0x0000001800197202 */ /* 0x000fee0000000f00 */
.L_x_57:
[----:B-1----:R1:W2:Y:S02]  /*38b0*/  SYNCS.PHASECHK.TRANS64.TRYWAIT P1, [R13+URZ+0x28], R25 ;  /* 0x000028190d0075a7 */ /* 0x0022a400080211ff */
[----:B--2---:R-:W-:Y:S05]  /*38c0*/  @!P1 NANOSLEEP.SYNCS 0x989680 ;  /* 0x009896800000995d */ /* 0x004fea0003900000 */
[----:B------:R-:W2:Y:S02]  /*38d0*/  @!P1 SYNCS.PHASECHK.TRANS64 P1, [R13+URZ+0x28], R25 ;  /* 0x000028190d0095a7 */ /* 0x000ea400080210ff */
[----:B--2---:R-:W-:Y:S05]  /*38e0*/  @!P1 BRA `(.L_x_57) ;  /* 0xfffffffc00f09947 */ /* 0x004fea000383ffff */
[----:B------:R-:W-:Y:S05]  /*38f0*/  BRA `(.L_x_58) ;  /* 0xffffffe4007c7947 */ /* 0x000fea000383ffff */
.L_x_28:
[----:B------:R-:W-:Y:S07]  /*3900*/  MOV R29, R28 ;  /* 0x0000001c001d7202 */ /* 0x000fee0000000f00 */
.L_x_59:
[----:B-1----:R1:W2:Y:S02]  /*3910*/  SYNCS.PHASECHK.TRANS64.TRYWAIT P1, [R3+URZ+0x28], R29 ;  /* 0x0000281d030075a7 */ /* 0x0022a400080211ff */
[----:B--2---:R-:W-:Y:S05]  /*3920*/  @!P1 NANOSLEEP.SYNCS 0x989680 ;  /* 0x009896800000995d */ /* 0x004fea0003900000 */
[----:B------:R-:W2:Y:S02]  /*3930*/  @!P1 SYNCS.PHASECHK.TRANS64 P1, [R3+URZ+0x28], R29 ;  /* 0x0000281d030095a7 */ /* 0x000ea400080210ff */
[----:B--2---:R-:W-:Y:S05]  /*3940*/  @!P1 BRA `(.L_x_59) ;  /* 0xfffffffc00f09947 */ /* 0x004fea000383ffff */
[----:B------:R-:W-:Y:S05]  /*3950*/  BRA `(.L_x_60) ;  /* 0xffffffe400e47947 */ /* 0x000fea000383ffff */
.L_x_29:
[----:B-1----:R-:W-:Y:S07]  /*3960*/  MOV R29, R28 ;  /* 0x0000001c001d7202 */ /* 0x002fee0000000f00 */
.L_x_61:
[----:B-1----:R1:W2:Y:S02]  /*3970*/  SYNCS.PHASECHK.TRANS64.TRYWAIT P0, [R19+URZ+0x28], R29 ;  /* 0x0000281d130075a7 */ /* 0x0022a400080011ff */
[----:B--2---:R-:W-:Y:S05]  /*3980*/  @!P0 NANOSLEEP.SYNCS 0x989680 ;  /* 0x009896800000895d */ /* 0x004fea0003900000 */
[----:B------:R-:W2:Y:S02]  /*3990*/  @!P0 SYNCS.PHASECHK.TRANS64 P0, [R19+URZ+0x28], R29 ;  /* 0x0000281d130085a7 */ /* 0x000ea400080010ff */
[----:B--2---:R-:W-:Y:S05]  /*39a0*/  @!P0 BRA `(.L_x_61) ;  /* 0xfffffffc00f08947 */ /* 0x004fea000383ffff */
[----:B------:R-:W-:Y:S05]  /*39b0*/  BRA `(.L_x_62) ;  /* 0xffffffe800347947 */ /* 0x000fea000383ffff */
.L_x_34:
[----:B------:R-:W-:-:S07]  /*39c0*/  MOV R4, R5 ;  /* 0x0000000500047202 */ /* 0x000fce0000000f00 */
.L_x_63:
[----:B-1----:R1:W2:Y:S02]  /*39d0*/  SYNCS.PHASECHK.TRANS64.TRYWAIT P1, [R2+URZ+0x31478], R5 ;  /* 0x03147805020075a7 */ /* 0x0022a400080211ff */
[----:B--2---:R-:W-:Y:S05]  /*39e0*/  @!P1 NANOSLEEP.SYNCS 0x989680 ;  /* 0x009896800000995d */ /* 0x004fea0003900000 */
[----:B------:R-:W2:Y:S02]  /*39f0*/  @!P1 SYNCS.PHASECHK.TRANS64 P1, [R2+URZ+0x31478], R5 ;  /* 0x03147805020095a7 */ /* 0x000ea400080210ff */
[----:B--2---:R-:W-:Y:S05]  /*3a00*/  @!P1 BRA `(.L_x_63) ;  /* 0xfffffffc00f09947 */ /* 0x004fea000383ffff */
[----:B------:R-:W-:Y:S05]  /*3a10*/  BRA `(.L_x_64) ;  /* 0xffffffec00a07947 */ /* 0x000fea000383ffff */
        .weak           $__internal_0_$__cuda_sm10x_tcgen05_guardrail_trap_col_being_dealloced_not_returned_by_alloc
        .type           $__internal_0_$__cuda_sm10x_tcgen05_guardrail_trap_col_being_dealloced_not_returned_by_alloc,@function
        .size           $__internal_0_$__cuda_sm10x_tcgen05_guardrail_trap_col_being_dealloced_not_returned_by_alloc,($__internal_1_$__cuda_sm10x_tcgen05_guardrail_trap_phase_invalid_during_alloc - $__internal_0_$__cuda_sm10x_tcgen05_guardrail_trap_col_being_dealloced_not_returned_by_alloc)
$__internal_0_$__cuda_sm10x_tcgen05_guardrail_trap_col_being_dealloced_not_returned_by_alloc:
[----:B------:R-:W-:Y:S05]  /*3a20*/  BPT.TRAP 0x1 ;  /* 0x000000040000795c */ /* 0x000fea0000300000 */
[----:B------:R-:W-:-:S04]  /*3a30*/  HFMA2 R3, -RZ, RZ, 0, 0 ;  /* 0x00000000ff037431 */ /* 0x000fc800000001ff */
[----:B------:R-:W-:Y:S05]  /*3a40*/  RET.REL.NODEC R2 `(_ZN9deep_gemm24sm100_fp8_gemm_1d1d_implILN4cute4UMMA5MajorE0ELS3_0ELj0ELj4096ELj7168ELj128ELj128ELj128ELj64ELj128ELj128ELj128ELj5ELj128ELj128ELj1ELb0ELj144ELNS_8GemmTypeE1ELb0EN7cutlass10bfloat16_tENS_16EpilogueIdentityEEEvPijjj14CUtensorMap_stS9_S9_S9_S9_) ;  /* 0xffffffc4026c7950 */ /* 0x000fea0003c3ffff */
        .weak           $__internal_1_$__cuda_sm10x_tcgen05_guardrail_trap_phase_invalid_during_alloc
        .type           $__internal_1_$__cuda_sm10x_tcgen05_guardrail_trap_phase_invalid_during_alloc,@function
        .size           $__internal_1_$__cuda_sm10x_tcgen05_guardrail_trap_phase_invalid_during_alloc,($__internal_2_$__cuda_sm10x_tcgen05_guardrail_trap_unallocated_columns_being_dealloced - $__internal_1_$__cuda_sm10x_tcgen05_guardrail_trap_phase_invalid_during_alloc)
$__internal_1_$__cuda_sm10x_tcgen05_guardrail_trap_phase_invalid_during_alloc:
[----:B------:R-:W-:Y:S05]  /*3a50*/  BPT.TRAP 0x1 ;  /* 0x000000040000795c */ /* 0x000fea0000300000 */
[----:B------:R-:W-:-:S04]  /*3a60*/  MOV R5, 0x0 ;  /* 0x0000000000057802 */ /* 0x000fc80000000f00 */
[----:B------:R-:W-:Y:S05]  /*3a70*/  RET.REL.NODEC R4 `(_ZN9deep_gemm24sm100_fp8_gemm_1d1d_implILN4cute4UMMA5MajorE0ELS3_0ELj0ELj4096ELj7168ELj128ELj128ELj128ELj64ELj128ELj128ELj128ELj5ELj128ELj128ELj1ELb0ELj144ELNS_8GemmTypeE1ELb0EN7cutlass10bfloat16_tENS_16EpilogueIdentityEEEvPijjj14CUtensorMap_stS9_S9_S9_S9_) ;  /* 0xffffffc404607950 */ /* 0x000fea0003c3ffff */
        .weak           $__internal_2_$__cuda_sm10x_tcgen05_guardrail_trap_unallocated_columns_being_dealloced
        .type           $__internal_2_$__cuda_sm10x_tcgen05_guardrail_trap_unallocated_columns_being_dealloced,@function
        .size           $__internal_2_$__cuda_sm10x_tcgen05_guardrail_trap_unallocated_columns_being_dealloced,($__internal_3_$__cuda_sm20_div_u16 - $__internal_2_$__cuda_sm10x_tcgen05_guardrail_trap_unallocated_columns_being_dealloced)
$__internal_2_$__cuda_sm10x_tcgen05_guardrail_trap_unallocated_columns_being_dealloced:
[----:B------:R-:W-:Y:S05]  /*3a80*/  BPT.TRAP 0x1 ;  /* 0x000000040000795c */ /* 0x000fea0000300000 */
[----:B------:R-:W-:-:S04]  /*3a90*/  HFMA2 R3, -RZ, RZ, 0, 0 ;  /* 0x00000000ff037431 */ /* 0x000fc800000001ff */
[----:B------:R-:W-:Y:S05]  /*3aa0*/  RET.REL.NODEC R2 `(_ZN9deep_gemm24sm100_fp8_gemm_1d1d_implILN4cute4UMMA5MajorE0ELS3_0ELj0ELj4096ELj7168ELj128ELj128ELj128ELj64ELj128ELj128ELj128ELj5ELj128ELj128ELj1ELb0ELj144ELNS_8GemmTypeE1ELb0EN7cutlass10bfloat16_tENS_16EpilogueIdentityEEEvPijjj14CUtensorMap_stS9_S9_S9_S9_) ;  /* 0xffffffc402547950 */ /* 0x000fea0003c3ffff */
        .weak           $__internal_3_$__cuda_sm20_div_u16
        .type           $__internal_3_$__cuda_sm20_div_u16,@function
        .size           $__internal_3_$__cuda_sm20_div_u16,(.L_x_69 - $__internal_3_$__cuda_sm20_div_u16)
$__internal_3_$__cuda_sm20_div_u16:
[----:B------:R-:W1:Y:S01]  /*3ab0*/  I2F.U16 R5, R48 ;  /* 0x0000003000057306 */ /* 0x000e620000101000 */
[----:B------:R-:W-:Y:S02]  /*3ac0*/  IMAD.MOV.U32 R4, RZ, RZ, 0x4b800000 ;  /* 0x4b800000ff047424 */ /* 0x000fe400078e00ff */
[----:B------:R-:W-:Y:S02]  /*3ad0*/  HFMA2 R19, -RZ, RZ, 0, 0 ;  /* 0x00000000ff137431 */ /* 0x000fe400000001ff */
[----:B------:R-:W-:-:S03]  /*3ae0*/  IMAD.MOV.U32 R18, RZ, RZ, R2 ;  /* 0x000000ffff127224 */ /* 0x000fc600078e0002 */
[----:B------:R-:W-:Y:S01]  /*3af0*/  I2F.U16.RZ R8, R35 ;  /* 0x0000002300087306 */ /* 0x000fe2000010d000 */
[C---:B-1----:R-:W-:Y:S02]  /*3b00*/  FSETP.GEU.AND P1, PT, |R5|.reuse, 1.175494350822287508e-38, PT ;  /* 0x008000000500780b */ /* 0x042fe40003f2e200 */
[----:B------:R-:W-:Y:S02]  /*3b10*/  FSETP.GT.AND P3, PT, |R5|, 8.50705917302346158658e+37, PT ;  /* 0x7e8000000500780b */ /* 0x000fe40003f64200 */
[----:B------:R-:W-:Y:S02]  /*3b20*/  FSEL R4, R4, 1, !P1 ;  /* 0x3f80000004047808 */ /* 0x000fe40004800000 */
[----:B------:R-:W-:Y:S02]  /*3b30*/  ISETP.NE.U32.AND P1, PT, R48, RZ, PT ;  /* 0x000000ff3000720c */ /* 0x000fe40003f25070 */
[----:B------:R-:W-:-:S05]  /*3b40*/  FSEL R4, R4, 0.25, !P3 ;  /* 0x3e80000004047808 */ /* 0x000fca0005800000 */
[----:B------:R-:W-:-:S06]  /*3b50*/  FMUL R5, R5, R4 ;  /* 0x0000000405057220 */ /* 0x000fcc0000400000 */
[----:B------:R-:W1:Y:S02]  /*3b60*/  MUFU.RCP R5, R5 ;  /* 0x0000000500057308 */ /* 0x000e640000001000 */
[----:B-1----:R-:W-:-:S04]  /*3b70*/  FMUL R9, R4, R5 ;  /* 0x0000000504097220 */ /* 0x002fc80000400000 */
[----:B------:R-:W-:-:S04]  /*3b80*/  VIADD R9, R9, 0x2 ;  /* 0x0000000209097836 */ /* 0x000fc80000000000 */
[----:B------:R-:W-:-:S04]  /*3b90*/  FMUL.RZ R8, R8, R9 ;  /* 0x0000000908087220 */ /* 0x000fc8000040c000 */
[----:B------:R-:W1:Y:S02]  /*3ba0*/  F2I.U32.TRUNC.NTZ R34, R8 ;  /* 0x0000000800227305 */ /* 0x000e64000020f000 */
[----:B-1----:R-:W-:Y:S02]  /*3bb0*/  LOP3.LUT R34, R34, 0xffff, RZ, 0xc0, !PT ;  /* 0x0000ffff22227812 */ /* 0x002fe400078ec0ff */
[----:B------:R-:W-:Y:S01]  /*3bc0*/  @!P1 MOV R34, 0xffffffff ;  /* 0xffffffff00229802 */ /* 0x000fe20000000f00 */
[----:B------:R-:W-:Y:S06]  /*3bd0*/  RET.REL.NODEC R18 `(_ZN9deep_gemm24sm100_fp8_gemm_1d1d_implILN4cute4UMMA5MajorE0ELS3_0ELj0ELj4096ELj7168ELj128ELj128ELj128ELj64ELj128ELj128ELj128ELj5ELj128ELj128ELj1ELb0ELj144ELNS_8GemmTypeE1ELb0EN7cutlass10bfloat16_tENS_16EpilogueIdentityEEEvPijjj14CUtensorMap_stS9_S9_S9_S9_) ;  /* 0xffffffc412087950 */ /* 0x000fec0003c3ffff */
.L_x_65:
[----:B------:R-:W-:-:S00]  /*3be0*/  BRA `(.L_x_65) ;  /* 0xfffffffc00fc7947 */ /* 0x000fc0000383ffff */
[----:B------:R-:W-:-:S00]  /*3bf0*/  NOP ;  /* 0x0000000000007918 */ /* 0x000fc00000000000 */
        /* <DEDUP_REMOVED lines=8> */
.L_x_69:


//--------------------- .nv.shared._ZN9deep_gemm24sm100_fp8_gemm_1d1d_implILN4cute4UMMA5MajorE0ELS3_0ELj0ELj4096ELj7168ELj128ELj128ELj128ELj64ELj128ELj128ELj128ELj5ELj128ELj128ELj1ELb0ELj144ELNS_8GemmTypeE1ELb0EN7cutlass10bfloat16_tENS_16EpilogueIdentityEEEvPijjj14CUtensorMap_stS9_S9_S9_S9_ --------------------------
	.section	.nv.shared._ZN9deep_gemm24sm100_fp8_gemm_1d1d_implILN4cute4UMMA5MajorE0ELS3_0ELj0ELj4096ELj7168ELj128ELj128ELj128ELj64ELj128ELj128ELj128ELj5ELj128ELj128ELj1ELb0ELj144ELNS_8GemmTypeE1ELb0EN7cutlass10bfloat16_tENS_16EpilogueIdentityEEEvPijjj14CUtensorMap_stS9_S9_S9_S9_,"aw",@nobits
	.sectionflags	@""
	.align	1024
	.zero		1024


//--------------------- .nv.shared.reserved.0     --------------------------
	.section	.nv.shared.reserved.0,"aw",@nobits
	.align	8
	.weak		__nv_reservedSMEM_offset_0_alias
	.size		__nv_reservedSMEM_offset_0_alias, 0, 64
	.other		__nv_reservedSMEM_offset_0_alias,@"STO_CUDA_RESERVED_SHARED STV_DEFAULT"
__nv_reservedSMEM_offset_0_alias:
	.zero		0
.nv.shared.reserved.0:
	.zero		64
	.weak		__nv_reservedSMEM_allocation_phase
	.type		__nv_reservedSMEM_allocation_phase,@object
	.size		__nv_reservedSMEM_allocation_phase,(.L_0 - __nv_reservedSMEM_allocation_phase)
__nv_reservedSMEM_allocation_phase:
	.zero		1
.L_0:
	.zero		7
	.weak		__nv_reservedSMEM_devtool_atexit_pc
	.type		__nv_reservedSMEM_devtool_atexit_pc,@object
	.size		__nv_reservedSMEM_devtool_atexit_pc,(__nv_reservedSMEM_allocation_mask - __nv_reservedSMEM_devtool_atexit_pc)
__nv_reservedSMEM_devtool_atexit_pc:
	.zero		8
	.weak		__nv_reservedSMEM_allocation_mask
	.type		__nv_reservedSMEM_allocation_mask,@object
	.size		__nv_reservedSMEM_allocation_mask,(.L_2 - __nv_reservedSMEM_allocation_mask)
__nv_reservedSMEM_allocation_mask:
	.zero		4
.L_2:


//--------------------- .nv.global                --------------------------
	.section	.nv.global,"aw",@nobits
.nv.global:
	.type		_ZN47_INTERNAL_7c00e772_9_kernel_cu_251ac0ad_28914744cute1_E,@object
	.size		_ZN47_INTERNAL_7c00e772_9_kernel_cu_251ac0ad_28914744cute1_E,(_ZN47_INTERNAL_7c00e772_9_kernel_cu_251ac0ad_28914744cuda3std3__45__cpo6cbeginE - _ZN47_INTERNAL_7c00e772_9_kernel_cu_251ac0ad_28914744cute1_E)
_ZN47_INTERNAL_7c00e772_9_kernel_cu_251ac0ad_28914744cute1_E:
	.zero		1
	.type		_ZN47_INTERNAL_7c00e772_9_kernel_cu_251ac0ad_28914744cuda3std3__45__cpo6cbeginE,@object
	.size		_ZN47_INTERNAL_7c00e772_9_kernel_cu_251ac0ad_28914744cuda3std3__45__cpo6cbeginE,(_ZN47_INTERNAL_7c00e772_9_kernel_cu_251ac0ad_28914744cuda3std3__48in_placeE - _ZN47_INTERNAL_7c00e772_9_kernel_cu_251ac0ad_28914744cuda3std3__45__cpo6cbeginE)
_ZN47_INTERNAL_7c00e772_9_kernel_cu_251ac0ad_28914744cuda3std3__45__cpo6cbeginE:
	.zero		1
	.type		_ZN47_INTERNAL_7c00e772_9_kernel_cu_251ac0ad_28914744cuda3std3__48in_placeE,@object
	.size		_ZN47_INTERNAL_7c00e772_9_kernel_cu_251ac0ad_28914744cuda3std3__48in_placeE,(_ZN47_INTERNAL_7c00e772_9_kernel_cu_251ac0ad_28914744cuda3std6ranges3__45__cpo9iter_moveE - _ZN47_INTERNAL_7c00e772_9_kernel_cu_251ac0ad_28914744cuda3std3__48in_placeE)
_ZN47_INTERNAL_7c00e772_9_kernel_cu_251ac0ad_28914744cuda3std3__48in_placeE:
	.zero		1
	.type		_ZN47_INTERNAL_7c00e772_9_kernel_cu_251ac0ad_28914744cuda3std6ranges3__45__cpo9iter_moveE,@object
	.size		_ZN47_INTERNAL_7c00e772_9_kernel_cu_251ac0ad_28914744cuda3std6ranges3__45__cpo9iter_moveE,(_ZN47_INTERNAL_7c00e772_9_kernel_cu_251ac0ad_28914744cuda3std3__45__cpo5beginE - _ZN47_INTERNAL_7c00e772_9_kernel_cu_251ac0ad_28914744cuda3std6ranges3__45__cpo9iter_moveE)
_ZN47_INTERNAL_7c00e772_9_kernel_cu_251ac0ad_28914744cuda3std6ranges3__45__cpo9iter_moveE:
	.zero		1
	.type		_ZN47_INTERNAL_7c00e772_9_kernel_cu_251ac0ad_28914744cuda3std3__45__cpo5beginE,@object
	.size		_ZN47_INTERNAL_7c00e772_9_kernel_cu_251ac0ad_28914744cuda3std3__45__cpo5beginE,(_ZN47_INTERNAL_7c00e772_9_kernel_cu_251ac0ad_28914744cuda3std3__449_GLOBAL__N__7c00e772_9_kernel_cu_251ac0ad_28914746ignoreE - _ZN47_INTERNAL_7c00e772_9_kernel_cu_251ac0ad_28914744cuda3std3__45__cpo5beginE)
_ZN47_INTERNAL_7c00e772_9_kernel_cu_251ac0ad_28914744cuda3std3__45__cpo5beginE:
	.zero		1
	.type		_ZN47_INTERNAL_7c00e772_9_kernel_cu_251ac0ad_28914744cuda3std3__449_GLOBAL__N__7c00e772_9_kernel_cu_251ac0ad_28914746ignoreE,@object
	.size		_ZN47_INTERNAL_7c00e772_9_kernel_cu_251ac0ad_28914744cuda3std3__449_GLOBAL__N__7c00e772_9_kernel_cu_251ac0ad_28914746ignoreE,(_ZN47_INTERNAL_7c00e772_9_kernel_cu_251ac0ad_28914744cute7productE - _ZN47_INTERNAL_7c00e772_9_kernel_cu_251ac0ad_28914744cuda3std3__449_GLOBAL__N__7c00e772_9_kernel_cu_251ac0ad_28914746ignoreE)
_ZN47_INTERNAL_7c00e772_9_kernel_cu_251ac0ad_28914744cuda3std3__449_GLOBAL__N__7c00e772_9_kernel_cu_251ac0ad_28914746ignoreE:
	.zero		1
	.type		_ZN47_INTERNAL_7c00e772_9_kernel_cu_251ac0ad_28914744cute7productE,@object
	.size		_ZN47_INTERNAL_7c00e772_9_kernel_cu_251ac0ad_28914744cute7productE,(_ZN47_INTERNAL_7c00e772_9_kernel_cu_251ac0ad_28914744cuda3std3__45__cpo3endE - _ZN47_INTERNAL_7c00e772_9_kernel_cu_251ac0ad_28914744cute7productE)
_ZN47_INTERNAL_7c00e772_9_kernel_cu_251ac0ad_28914744cute7productE:
	.zero		1
	.type		_ZN47_INTERNAL_7c00e772_9_kernel_cu_251ac0ad_28914744cuda3std3__45__cpo3endE,@object
	.size		_ZN47_INTERNAL_7c00e772_9_kernel_cu_251ac0ad_28914744cuda3std3__45__cpo3endE,(_ZN47_INTERNAL_7c00e772_9_kernel_cu_251ac0ad_28914744cuda3std3__419piecewise_constructE - _ZN47_INTERNAL_7c00e772_9_kernel_cu_251ac0ad_28914744cuda3std3__45__cpo3endE)
_ZN47_INTERNAL_7c00e772_9_kernel_cu_251ac0ad_28914744cuda3std3__45__cpo3endE:
	.zero		1
	.type		_ZN47_INTERNAL_7c00e772_9_kernel_cu_251ac0ad_28914744cuda3std3__419piecewise_constructE,@object
	.size		_ZN47_INTERNAL_7c00e772_9_kernel_cu_251ac0ad_28914744cuda3std3__419piecewise_constructE,(_ZN47_INTERNAL_7c00e772_9_kernel_cu_251ac0ad_28914744cuda3std3__45__cpo4cendE - _ZN47_INTERNAL_7c00e772_9_kernel_cu_251ac0ad_28914744cuda3std3__419piecewise_constructE)
_ZN47_INTERNAL_7c00e772_9_kernel_cu_251ac0ad_28914744cuda3std3__419piecewise_constructE:
	.zero		1
	.type		_ZN47_INTERNAL_7c00e772_9_kernel_cu_251ac0ad_28914744cuda3std3__45__cpo4cendE,@object
	.size		_ZN47_INTERNAL_7c00e772_9_kernel_cu_251ac0ad_28914744cuda3std3__45__cpo4cendE,(_ZN47_INTERNAL_7c00e772_9_kernel_cu_251ac0ad_28914744cuda3std6ranges3__45__cpo4swapE - _ZN47_INTERNAL_7c00e772_9_kernel_cu_251ac0ad_28914744cuda3std3__45__cpo4cendE)
_ZN47_INTERNAL_7c00e772_9_kernel_cu_251ac0ad_28914744cuda3std3__45__cpo4cendE:
	.zero		1
	.type		_ZN47_INTERNAL_7c00e772_9_kernel_cu_251ac0ad_28914744cuda3std6ranges3__45__cpo4swapE,@object
	.size		_ZN47_INTERNAL_7c00e772_9_kernel_cu_251ac0ad_28914744cuda3std6ranges3__45__cpo4swapE,(.L_10 - _ZN47_INTERNAL_7c00e772_9_kernel_cu_251ac0ad_28914744cuda3std6ranges3__45__cpo4swapE)
_ZN47_INTERNAL_7c00e772_9_kernel_cu_251ac0ad_28914744cuda3std6ranges3__45__cpo4swapE:
	.zero		1
.L_10:


//--------------------- .nv.constant0._ZN9deep_gemm24sm100_fp8_gemm_1d1d_implILN4cute4UMMA5MajorE0ELS3_0ELj0ELj4096ELj7168ELj128ELj128ELj128ELj64ELj128ELj128ELj128ELj5ELj128ELj128ELj1ELb0ELj144ELNS_8GemmTypeE1ELb0EN7cutlass10bfloat16_tENS_16EpilogueIdentityEEEvPijjj14CUtensorMap_stS9_S9_S9_S9_ --------------------------
	.section	.nv.constant0._ZN9deep_gemm24sm100_fp8_gemm_1d1d_implILN4cute4UMMA5MajorE0ELS3_0ELj0ELj4096ELj7168ELj128ELj128ELj128ELj64ELj128ELj128ELj128ELj5ELj128ELj128ELj1ELb0ELj144ELNS_8GemmTypeE1ELb0EN7cutlass10bfloat16_tENS_16EpilogueIdentityEEEvPijjj14CUtensorMap_stS9_S9_S9_S9_,"a",@progbits
	.sectionflags	@""
	.align	4
.nv.constant0._ZN9deep_gemm24sm100_fp8_gemm_1d1d_implILN4cute4UMMA5MajorE0ELS3_0ELj0ELj4096ELj7168ELj128ELj128ELj128ELj64ELj128ELj128ELj128ELj5ELj128ELj128ELj1ELb0ELj144ELNS_8GemmTypeE1ELb0EN7cutlass10bfloat16_tENS_16EpilogueIdentityEEEvPijjj14CUtensorMap_stS9_S9_S9_S9_:
	.zero		1600


//--------------------- SYMBOLS --------------------------

	.type		.nv.reservedSmem.offset0,@object
	.size		.nv.reservedSmem.offset0,0x4
	.type		.nv.reservedSmem.cap,@object
	.size		.nv.reservedSmem.cap,0x4
